	.target	sm_90a

	.elftype	@"ET_EXEC"


//--------------------- .note.nv.tkinfo           --------------------------
	.section	.note.nv.tkinfo,"",@"SHT_NOTE"
	.sectionflags	@"SHF_NOTE_NV_TKINFO"
	.tkinfo
        /*0018*/ 	.word	0x00000002
        /*0030*/ 	.string	""
        /*0030*/ 	.string	"ptxas"
        /*0030*/ 	.string	"Cuda compilation tools, release 13.0, V13.0.88"
        /*0030*/ 	.string	"Build cuda_13.0.r13.0/compiler.36424714_0"
        /*0030*/ 	.string	"-arch sm_90a -m 64 "



//--------------------- .note.nv.cuinfo           --------------------------
	.section	.note.nv.cuinfo,"",@"SHT_NOTE"
	.sectionflags	@"SHF_NOTE_NV_CUINFO"
        /*0018*/ 	.short	0x0002
        /*001a*/ 	.short	0x005a
        /*001c*/ 	.short	0x0082
	.zero		2


//--------------------- .nv.info                  --------------------------
	.section	.nv.info,"",@"SHT_CUDA_INFO"
	.align	4


	//----- nvinfo : EIATTR_REGCOUNT
	.align		4
        /*0000*/ 	.byte	0x04, 0x2f
        /*0002*/ 	.short	(.L_12 - .L_11)
	.align		4
.L_11:
        /*0004*/ 	.word	index@(_ZN7cutlass13device_kernelINS_4gemm6kernel13GemmUniversalIN4cute5tupleIJiiiiEEENS1_10collective13CollectiveMmaINS1_37MainloopSm90TmaGmmaWarpSpecializedFP8ILi3ENS5_IJNS4_1CILi1EEESB_SB_EEENS1_35KernelTmaWarpSpecializedCooperativeEEENS5_IJNSA_ILi128EEESF_NSA_ILi64EEEEEENS_12float_e5m2_tENS5_IJlSB_lEEESI_SJ_NS4_8TiledMMAINS4_8MMA_AtomIJNS4_4SM904GMMA31MMA_64x128x32_F32E5M2E5M2_SS_TNILNSN_7ScaleInE1ELSP_1EEEEEENS4_6LayoutINS5_IJNSA_ILi2EEESB_SB_EEENS5_IJSB_NSA_ILi0EEESV_EEEEENS5_IJNS4_10UnderscoreESY_SY_EEEEENS4_13SM90_TMA_LOADENS4_14ComposedLayoutINS4_7SwizzleILi2ELi4ELi3EEENS4_18smem_ptr_flag_bitsILi8EEENSS_INS5_IJNSA_ILi8EEESG_EEENS5_IJSG_SB_EEEEEEEvNS4_8identityES11_S1B_vS1C_EENS_8epilogue10collective6detail29Sm90TmaWarpSpecializedAdapterINS1F_15DefaultEpilogueISI_SJ_SJ_NS1E_6thread17LinearCombinationISI_Li1EffLNS1J_9ScaleType4KindE0ELNS_15FloatRoundStyleE2ESI_EENS1_15EpilogueDefaultEEEEEvvEEEEvNT_6ParamsE)
        /*0008*/ 	.word	0x000000a8


	//----- nvinfo : EIATTR_FRAME_SIZE
	.align		4
.L_12:
        /*000c*/ 	.byte	0x04, 0x11
        /*000e*/ 	.short	(.L_14 - .L_13)
	.align		4
.L_13:
        /*0010*/ 	.word	index@(_ZN7cutlass13device_kernelINS_4gemm6kernel13GemmUniversalIN4cute5tupleIJiiiiEEENS1_10collective13CollectiveMmaINS1_37MainloopSm90TmaGmmaWarpSpecializedFP8ILi3ENS5_IJNS4_1CILi1EEESB_SB_EEENS1_35KernelTmaWarpSpecializedCooperativeEEENS5_IJNSA_ILi128EEESF_NSA_ILi64EEEEEENS_12float_e5m2_tENS5_IJlSB_lEEESI_SJ_NS4_8TiledMMAINS4_8MMA_AtomIJNS4_4SM904GMMA31MMA_64x128x32_F32E5M2E5M2_SS_TNILNSN_7ScaleInE1ELSP_1EEEEEENS4_6LayoutINS5_IJNSA_ILi2EEESB_SB_EEENS5_IJSB_NSA_ILi0EEESV_EEEEENS5_IJNS4_10UnderscoreESY_SY_EEEEENS4_13SM90_TMA_LOADENS4_14ComposedLayoutINS4_7SwizzleILi2ELi4ELi3EEENS4_18smem_ptr_flag_bitsILi8EEENSS_INS5_IJNSA_ILi8EEESG_EEENS5_IJSG_SB_EEEEEEEvNS4_8identityES11_S1B_vS1C_EENS_8epilogue10collective6detail29Sm90TmaWarpSpecializedAdapterINS1F_15DefaultEpilogueISI_SJ_SJ_NS1E_6thread17LinearCombinationISI_Li1EffLNS1J_9ScaleType4KindE0ELNS_15FloatRoundStyleE2ESI_EENS1_15EpilogueDefaultEEEEEvvEEEEvNT_6ParamsE)
        /*0014*/ 	.word	0x00000000


	//----- nvinfo : EIATTR_MIN_STACK_SIZE
	.align		4
.L_14:
        /*0018*/ 	.byte	0x04, 0x12
        /*001a*/ 	.short	(.L_16 - .L_15)
	.align		4
.L_15:
        /*001c*/ 	.word	index@(_ZN7cutlass13device_kernelINS_4gemm6kernel13GemmUniversalIN4cute5tupleIJiiiiEEENS1_10collective13CollectiveMmaINS1_37MainloopSm90TmaGmmaWarpSpecializedFP8ILi3ENS5_IJNS4_1CILi1EEESB_SB_EEENS1_35KernelTmaWarpSpecializedCooperativeEEENS5_IJNSA_ILi128EEESF_NSA_ILi64EEEEEENS_12float_e5m2_tENS5_IJlSB_lEEESI_SJ_NS4_8TiledMMAINS4_8MMA_AtomIJNS4_4SM904GMMA31MMA_64x128x32_F32E5M2E5M2_SS_TNILNSN_7ScaleInE1ELSP_1EEEEEENS4_6LayoutINS5_IJNSA_ILi2EEESB_SB_EEENS5_IJSB_NSA_ILi0EEESV_EEEEENS5_IJNS4_10UnderscoreESY_SY_EEEEENS4_13SM90_TMA_LOADENS4_14ComposedLayoutINS4_7SwizzleILi2ELi4ELi3EEENS4_18smem_ptr_flag_bitsILi8EEENSS_INS5_IJNSA_ILi8EEESG_EEENS5_IJSG_SB_EEEEEEEvNS4_8identityES11_S1B_vS1C_EENS_8epilogue10collective6detail29Sm90TmaWarpSpecializedAdapterINS1F_15DefaultEpilogueISI_SJ_SJ_NS1E_6thread17LinearCombinationISI_Li1EffLNS1J_9ScaleType4KindE0ELNS_15FloatRoundStyleE2ESI_EENS1_15EpilogueDefaultEEEEEvvEEEEvNT_6ParamsE)
        /*0020*/ 	.word	0x00000000
.L_16:


//--------------------- .nv.compat                --------------------------
	.section	.nv.compat,"",@"SHT_CUDA_COMPAT_INFO"
	.align	4
        /*0000*/ 	.byte	0x02, 0x09, 0x01, 0x00, 0x02, 0x02, 0x04, 0x00, 0x02, 0x05, 0x05, 0x00, 0x03, 0x07, 0x01, 0x01
        /*0010*/ 	.byte	0x02, 0x03, 0x01, 0x00, 0x02, 0x06, 0x01, 0x00, 0x04, 0x0b, 0x08, 0x00, 0x00, 0x00, 0x00, 0x00
        /*0020*/ 	.byte	0x00, 0x00, 0x00, 0x00


//--------------------- .nv.info._ZN7cutlass13device_kernelINS_4gemm6kernel13GemmUniversalIN4cute5tupleIJiiiiEEENS1_10collective13CollectiveMmaINS1_37MainloopSm90TmaGmmaWarpSpecializedFP8ILi3ENS5_IJNS4_1CILi1EEESB_SB_EEENS1_35KernelTmaWarpSpecializedCooperativeEEENS5_IJNSA_ILi128EEESF_NSA_ILi64EEEEEENS_12float_e5m2_tENS5_IJlSB_lEEESI_SJ_NS4_8TiledMMAINS4_8MMA_AtomIJNS4_4SM904GMMA31MMA_64x128x32_F32E5M2E5M2_SS_TNILNSN_7ScaleInE1ELSP_1EEEEEENS4_6LayoutINS5_IJNSA_ILi2EEESB_SB_EEENS5_IJSB_NSA_ILi0EEESV_EEEEENS5_IJNS4_10UnderscoreESY_SY_EEEEENS4_13SM90_TMA_LOADENS4_14ComposedLayoutINS4_7SwizzleILi2ELi4ELi3EEENS4_18smem_ptr_flag_bitsILi8EEENSS_INS5_IJNSA_ILi8EEESG_EEENS5_IJSG_SB_EEEEEEEvNS4_8identityES11_S1B_vS1C_EENS_8epilogue10collective6detail29Sm90TmaWarpSpecializedAdapterINS1F_15DefaultEpilogueISI_SJ_SJ_NS1E_6thread17LinearCombinationISI_Li1EffLNS1J_9ScaleType4KindE0ELNS_15FloatRoundStyleE2ESI_EENS1_15EpilogueDefaultEEEEEvvEEEEvNT_6ParamsE --------------------------
	.section	.nv.info._ZN7cutlass13device_kernelINS_4gemm6kernel13GemmUniversalIN4cute5tupleIJiiiiEEENS1_10collective13CollectiveMmaINS1_37MainloopSm90TmaGmmaWarpSpecializedFP8ILi3ENS5_IJNS4_1CILi1EEESB_SB_EEENS1_35KernelTmaWarpSpecializedCooperativeEEENS5_IJNSA_ILi128EEESF_NSA_ILi64EEEEEENS_12float_e5m2_tENS5_IJlSB_lEEESI_SJ_NS4_8TiledMMAINS4_8MMA_AtomIJNS4_4SM904GMMA31MMA_64x128x32_F32E5M2E5M2_SS_TNILNSN_7ScaleInE1ELSP_1EEEEEENS4_6LayoutINS5_IJNSA_ILi2EEESB_SB_EEENS5_IJSB_NSA_ILi0EEESV_EEEEENS5_IJNS4_10UnderscoreESY_SY_EEEEENS4_13SM90_TMA_LOADENS4_14ComposedLayoutINS4_7SwizzleILi2ELi4ELi3EEENS4_18smem_ptr_flag_bitsILi8EEENSS_INS5_IJNSA_ILi8EEESG_EEENS5_IJSG_SB_EEEEEEEvNS4_8identityES11_S1B_vS1C_EENS_8epilogue10collective6detail29Sm90TmaWarpSpecializedAdapterINS1F_15DefaultEpilogueISI_SJ_SJ_NS1E_6thread17LinearCombinationISI_Li1EffLNS1J_9ScaleType4KindE0ELNS_15FloatRoundStyleE2ESI_EENS1_15EpilogueDefaultEEEEEvvEEEEvNT_6ParamsE,"",@"SHT_CUDA_INFO"
	.sectionflags	@""
	.align	4


	//----- nvinfo : EIATTR_CUDA_API_VERSION
	.align		4
        /*0000*/ 	.byte	0x04, 0x37
        /*0002*/ 	.short	(.L_18 - .L_17)
.L_17:
        /*0004*/ 	.word	0x00000082


	//----- nvinfo : EIATTR_KPARAM_INFO
	.align		4
.L_18:
        /*0008*/ 	.byte	0x04, 0x17
        /*000a*/ 	.short	(.L_20 - .L_19)
.L_19:
        /*000c*/ 	.word	0x00000000
        /*0010*/ 	.short	0x0000
        /*0012*/ 	.short	0x0070
        /*0014*/ 	.byte	0x00, 0xf0, 0x01, 0x10


	//----- nvinfo : EIATTR_SPARSE_MMA_MASK
	.align		4
.L_20:
        /*0018*/ 	.byte	0x03, 0x50
        /*001a*/ 	.short	0x0000


	//----- nvinfo : EIATTR_MAXREG_COUNT
	.align		4
        /*001c*/ 	.byte	0x03, 0x1b
        /*001e*/ 	.short	0x00a8


	//----- nvinfo : EIATTR_NUM_BARRIERS
	.align		4
        /*0020*/ 	.byte	0x02, 0x4c
        /*0022*/ 	.byte	0x01
	.zero		1


	//----- nvinfo : EIATTR_MERCURY_ISA_VERSION
	.align		4
        /*0024*/ 	.byte	0x03, 0x5f
        /*0026*/ 	.short	0x0101


	//----- nvinfo : EIATTR_INT_WARP_WIDE_INSTR_OFFSETS
	.align		4
        /*0028*/ 	.byte	0x04, 0x31
        /*002a*/ 	.short	(.L_22 - .L_21)


	//   ....[0]....
.L_21:
        /*002c*/ 	.word	0x000003b0


	//   ....[1]....
        /*0030*/ 	.word	0x000003c0


	//   ....[2]....
        /*0034*/ 	.word	0x000004b0


	//----- nvinfo : EIATTR_COOP_GROUP_MASK_REGIDS
	.align		4
.L_22:
        /*0038*/ 	.byte	0x04, 0x29
        /*003a*/ 	.short	(.L_24 - .L_23)


	//   ....[0]....
.L_23:
        /*003c*/ 	.word	0xffffffff


	//   ....[1]....
        /*0040*/ 	.word	0xffffffff


	//   ....[2]....
        /*0044*/ 	.word	0xffffffff


	//   ....[3]....
        /*0048*/ 	.word	0xffffffff


	//   ....[4]....
        /*004c*/ 	.word	0xffffffff


	//----- nvinfo : EIATTR_COOP_GROUP_INSTR_OFFSETS
	.align		4
.L_24:
        /*0050*/ 	.byte	0x04, 0x28
        /*0052*/ 	.short	(.L_26 - .L_25)


	//   ....[0]....
.L_25:
        /*0054*/ 	.word	0x00000060


	//   ....[1]....
        /*0058*/ 	.word	0x00000070


	//   ....[2]....
        /*005c*/ 	.word	0x00000130


	//   ....[3]....
        /*0060*/ 	.word	0x000002a0


	//   ....[4]....
        /*0064*/ 	.word	0x00000fa0


	//----- nvinfo : EIATTR_REG_RECONFIG
	.align		4
.L_26:
        /*0068*/ 	.byte	0x01, 0x54
	.zero		2


	//----- nvinfo : EIATTR_MBARRIER_INSTR_OFFSETS
	.align		4
        /*006c*/ 	.byte	0x04, 0x39
        /*006e*/ 	.short	(.L_28 - .L_27)


	//   ....[0]....
.L_27:
        /*0070*/ 	.word	0x00000230
        /*0074*/ 	.word	0x000000ff
        /*0078*/ 	.word	0x00000000
        /*007c*/ 	.short	0x0100
        /*007e*/ 	.byte	0x08
	.zero		1


	//   ....[1]....
        /*0080*/ 	.word	0x00000240
        /*0084*/ 	.word	0x000000ff
        /*0088*/ 	.word	0x00000018
        /*008c*/ 	.short	0x0100
        /*008e*/ 	.byte	0x08
	.zero		1


	//   ....[2]....
        /*0090*/ 	.word	0x00000250
        /*0094*/ 	.word	0x000000ff
        /*0098*/ 	.word	0x00000008
        /*009c*/ 	.short	0x0100
        /*009e*/ 	.byte	0x08
	.zero		1


	//   ....[3]....
        /*00a0*/ 	.word	0x00000260
        /*00a4*/ 	.word	0x000000ff
        /*00a8*/ 	.word	0x00000020
        /*00ac*/ 	.short	0x0100
        /*00ae*/ 	.byte	0x08
	.zero		1


	//   ....[4]....
        /*00b0*/ 	.word	0x00000270
        /*00b4*/ 	.word	0x000000ff
        /*00b8*/ 	.word	0x00000010
        /*00bc*/ 	.short	0x0100
        /*00be*/ 	.byte	0x08
	.zero		1


	//   ....[5]....
        /*00c0*/ 	.word	0x00000280
        /*00c4*/ 	.word	0x000000ff
        /*00c8*/ 	.word	0x00000028
        /*00cc*/ 	.short	0x0100
        /*00ce*/ 	.byte	0x08
	.zero		1


	//   ....[6]....
        /*00d0*/ 	.word	0x00000500
        /*00d4*/ 	.word	0x000000ff
        /*00d8*/ 	.word	0x00000040
        /*00dc*/ 	.short	0x0100
        /*00de*/ 	.byte	0x06
	.zero		1


	//   ....[7]....
        /*00e0*/ 	.word	0x00000560
        /*00e4*/ 	.word	0x000000ff
        /*00e8*/ 	.word	0x00000048
        /*00ec*/ 	.short	0x0100
        /*00ee*/ 	.byte	0x06
	.zero		1


	//   ....[8]....
        /*00f0*/ 	.word	0x000014d0
        /*00f4*/ 	.word	0x000000ff
        /*00f8*/ 	.word	0x00000000
        /*00fc*/ 	.short	0x010a
        /*00fe*/ 	.byte	0x06
	.zero		1


	//   ....[9]....
        /*0100*/ 	.word	0x00001510
        /*0104*/ 	.word	0x000000ff
        /*0108*/ 	.word	0x00000000
        /*010c*/ 	.short	0x010a
        /*010e*/ 	.byte	0x06
	.zero		1


	//   ....[10]....
        /*0110*/ 	.word	0x00001e40
        /*0114*/ 	.word	0x000000ff
        /*0118*/ 	.word	0x00000000
        /*011c*/ 	.short	0x010a
        /*011e*/ 	.byte	0x0c
	.zero		1


	//   ....[11]....
        /*0120*/ 	.word	0x00001e80
        /*0124*/ 	.word	0x000000ff
        /*0128*/ 	.word	0x00000000
        /*012c*/ 	.short	0x010a
        /*012e*/ 	.byte	0x0c
	.zero		1


	//   ....[12]....
        /*0130*/ 	.word	0x000024b0
        /*0134*/ 	.word	0x000000ff
        /*0138*/ 	.word	0x00000000
        /*013c*/ 	.short	0x0101
        /*013e*/ 	.byte	0x08
	.zero		1


	//   ....[13]....
        /*0140*/ 	.word	0x00002b00
        /*0144*/ 	.word	0x000000ff
        /*0148*/ 	.word	0x00000000
        /*014c*/ 	.short	0x0101
        /*014e*/ 	.byte	0x08
	.zero		1


	//   ....[14]....
        /*0150*/ 	.word	0x00008490
        /*0154*/ 	.word	0x00000013
        /*0158*/ 	.word	0x00000018
        /*015c*/ 	.short	0x010a
        /*015e*/ 	.byte	0x3f
	.zero		1


	//   ....[15]....
        /*0160*/ 	.word	0x00008810
        /*0164*/ 	.word	0x00000008
        /*0168*/ 	.word	0x00000048
        /*016c*/ 	.short	0x0101
        /*016e*/ 	.byte	0x3f
	.zero		1


	//   ....[16]....
        /*0170*/ 	.word	0x00008f20
        /*0174*/ 	.word	0x00000004
        /*0178*/ 	.word	0x00000000
        /*017c*/ 	.short	0x010a
        /*017e*/ 	.byte	0x3f
	.zero		1


	//   ....[17]....
        /*0180*/ 	.word	0x00008fa0
        /*0184*/ 	.word	0x00000006
        /*0188*/ 	.word	0x00000000
        /*018c*/ 	.short	0x010a
        /*018e*/ 	.byte	0x3f
	.zero		1


	//   ....[18]....
        /*0190*/ 	.word	0x00009030
        /*0194*/ 	.word	0x00000003
        /*0198*/ 	.word	0x00000000
        /*019c*/ 	.short	0x010a
        /*019e*/ 	.byte	0x3f
	.zero		1


	//   ....[19]....
        /*01a0*/ 	.word	0x000090a0
        /*01a4*/ 	.word	0x0000000b
        /*01a8*/ 	.word	0x00000000
        /*01ac*/ 	.short	0x010a
        /*01ae*/ 	.byte	0x3f
	.zero		1


	//   ....[20]....
        /*01b0*/ 	.word	0x00009100
        /*01b4*/ 	.word	0x0000008c
        /*01b8*/ 	.word	0x00000000
        /*01bc*/ 	.short	0x010a
        /*01be*/ 	.byte	0x3f
	.zero		1


	//   ....[21]....
        /*01c0*/ 	.word	0x000091d0
        /*01c4*/ 	.word	0x00000013
        /*01c8*/ 	.word	0x00000018
        /*01cc*/ 	.short	0x010a
        /*01ce*/ 	.byte	0x3f
	.zero		1


	//   ....[22]....
        /*01d0*/ 	.word	0x000092b0
        /*01d4*/ 	.word	0x00000004
        /*01d8*/ 	.word	0x00000000
        /*01dc*/ 	.short	0x010a
        /*01de*/ 	.byte	0x3f
	.zero		1


	//   ....[23]....
        /*01e0*/ 	.word	0x00009300
        /*01e4*/ 	.word	0x00000006
        /*01e8*/ 	.word	0x00000000
        /*01ec*/ 	.short	0x010a
        /*01ee*/ 	.byte	0x3f
	.zero		1


	//----- nvinfo : EIATTR_NUM_MBARRIERS
	.align		4
.L_28:
        /*01f0*/ 	.byte	0x03, 0x38
        /*01f2*/ 	.short	0x0008


	//----- nvinfo : EIATTR_EXIT_INSTR_OFFSETS
	.align		4
        /*01f4*/ 	.byte	0x04, 0x1c
        /*01f6*/ 	.short	(.L_30 - .L_29)


	//   ....[0]....
.L_29:
        /*01f8*/ 	.word	0x000005b0


	//   ....[1]....
        /*01fc*/ 	.word	0x00000e70


	//   ....[2]....
        /*0200*/ 	.word	0x00007b00


	//   ....[3]....
        /*0204*/ 	.word	0x00008130


	//   ....[4]....
        /*0208*/ 	.word	0x00009080


	//----- nvinfo : EIATTR_MAX_THREADS
	.align		4
.L_30:
        /*020c*/ 	.byte	0x04, 0x05
        /*020e*/ 	.short	(.L_32 - .L_31)
.L_31:
        /*0210*/ 	.word	0x00000180
        /*0214*/ 	.word	0x00000001
        /*0218*/ 	.word	0x00000001


	//----- nvinfo : EIATTR_CRS_STACK_SIZE
	.align		4
.L_32:
        /*021c*/ 	.byte	0x04, 0x1e
        /*021e*/ 	.short	(.L_34 - .L_33)
.L_33:
        /*0220*/ 	.word	0x00000000


	//----- nvinfo : EIATTR_CBANK_PARAM_SIZE
	.align		4
.L_34:
        /*0224*/ 	.byte	0x03, 0x19
        /*0226*/ 	.short	0x0470


	//----- nvinfo : EIATTR_PARAM_CBANK
	.align		4
        /*0228*/ 	.byte	0x04, 0x0a
        /*022a*/ 	.short	(.L_36 - .L_35)
	.align		4
.L_35:
        /*022c*/ 	.word	index@(.nv.constant0._ZN7cutlass13device_kernelINS_4gemm6kernel13GemmUniversalIN4cute5tupleIJiiiiEEENS1_10collective13CollectiveMmaINS1_37MainloopSm90TmaGmmaWarpSpecializedFP8ILi3ENS5_IJNS4_1CILi1EEESB_SB_EEENS1_35KernelTmaWarpSpecializedCooperativeEEENS5_IJNSA_ILi128EEESF_NSA_ILi64EEEEEENS_12float_e5m2_tENS5_IJlSB_lEEESI_SJ_NS4_8TiledMMAINS4_8MMA_AtomIJNS4_4SM904GMMA31MMA_64x128x32_F32E5M2E5M2_SS_TNILNSN_7ScaleInE1ELSP_1EEEEEENS4_6LayoutINS5_IJNSA_ILi2EEESB_SB_EEENS5_IJSB_NSA_ILi0EEESV_EEEEENS5_IJNS4_10UnderscoreESY_SY_EEEEENS4_13SM90_TMA_LOADENS4_14ComposedLayoutINS4_7SwizzleILi2ELi4ELi3EEENS4_18smem_ptr_flag_bitsILi8EEENSS_INS5_IJNSA_ILi8EEESG_EEENS5_IJSG_SB_EEEEEEEvNS4_8identityES11_S1B_vS1C_EENS_8epilogue10collective6detail29Sm90TmaWarpSpecializedAdapterINS1F_15DefaultEpilogueISI_SJ_SJ_NS1E_6thread17LinearCombinationISI_Li1EffLNS1J_9ScaleType4KindE0ELNS_15FloatRoundStyleE2ESI_EENS1_15EpilogueDefaultEEEEEvvEEEEvNT_6ParamsE)
        /*0230*/ 	.short	0x0210
        /*0232*/ 	.short	0x0470


	//----- nvinfo : EIATTR_SW_WAR
	.align		4
.L_36:
        /*0234*/ 	.byte	0x04, 0x36
        /*0236*/ 	.short	(.L_38 - .L_37)
.L_37:
        /*0238*/ 	.word	0x00000008
.L_38:


//--------------------- .nv.callgraph             --------------------------
	.section	.nv.callgraph,"",@"SHT_CUDA_CALLGRAPH"
	.align	4
	.sectionentsize	8
	.align		4
        /*0000*/ 	.word	0x00000000
	.align		4
        /*0004*/ 	.word	0xffffffff
	.align		4
        /*0008*/ 	.word	0x00000000
	.align		4
        /*000c*/ 	.word	0xfffffffe
	.align		4
        /*0010*/ 	.word	0x00000000
	.align		4
        /*0014*/ 	.word	0xfffffffd
	.align		4
        /*0018*/ 	.word	0x00000000
	.align		4
        /*001c*/ 	.word	0xfffffffc


//--------------------- .nv.constant4             --------------------------
	.section	.nv.constant4,"a",@progbits
	.align	8
	.align		8
.nv.constant4:
        /*0000*/ 	.dword	_ZN39_INTERNAL_a8cae67e_4_k_cu_c51c593d_44364cuda3std3__45__cpo5beginE
	.align		8
        /*0008*/ 	.dword	_ZN39_INTERNAL_a8cae67e_4_k_cu_c51c593d_44364cuda3std3__45__cpo3endE
	.align		8
        /*0010*/ 	.dword	_ZN39_INTERNAL_a8cae67e_4_k_cu_c51c593d_44364cuda3std3__45__cpo6cbeginE
	.align		8
        /*0018*/ 	.dword	_ZN39_INTERNAL_a8cae67e_4_k_cu_c51c593d_44364cuda3std3__45__cpo4cendE
	.align		8
        /*0020*/ 	.dword	_ZN39_INTERNAL_a8cae67e_4_k_cu_c51c593d_44364cuda3std3__441_GLOBAL__N__a8cae67e_4_k_cu_c51c593d_44366ignoreE
	.align		8
        /*0028*/ 	.dword	_ZN39_INTERNAL_a8cae67e_4_k_cu_c51c593d_44364cuda3std3__419piecewise_constructE
	.align		8
        /*0030*/ 	.dword	_ZN39_INTERNAL_a8cae67e_4_k_cu_c51c593d_44364cuda3std3__48in_placeE
	.align		8
        /*0038*/ 	.dword	_ZN39_INTERNAL_a8cae67e_4_k_cu_c51c593d_44364cuda3std6ranges3__45__cpo4swapE
	.align		8
        /*0040*/ 	.dword	_ZN39_INTERNAL_a8cae67e_4_k_cu_c51c593d_44364cuda3std6ranges3__45__cpo9iter_moveE
	.align		8
        /*0048*/ 	.dword	_ZN39_INTERNAL_a8cae67e_4_k_cu_c51c593d_44364cute7productE
	.align		8
        /*0050*/ 	.dword	_ZN39_INTERNAL_a8cae67e_4_k_cu_c51c593d_44364cute1_E


//--------------------- .text._ZN7cutlass13device_kernelINS_4gemm6kernel13GemmUniversalIN4cute5tupleIJiiiiEEENS1_10collective13CollectiveMmaINS1_37MainloopSm90TmaGmmaWarpSpecializedFP8ILi3ENS5_IJNS4_1CILi1EEESB_SB_EEENS1_35KernelTmaWarpSpecializedCooperativeEEENS5_IJNSA_ILi128EEESF_NSA_ILi64EEEEEENS_12float_e5m2_tENS5_IJlSB_lEEESI_SJ_NS4_8TiledMMAINS4_8MMA_AtomIJNS4_4SM904GMMA31MMA_64x128x32_F32E5M2E5M2_SS_TNILNSN_7ScaleInE1ELSP_1EEEEEENS4_6LayoutINS5_IJNSA_ILi2EEESB_SB_EEENS5_IJSB_NSA_ILi0EEESV_EEEEENS5_IJNS4_10UnderscoreESY_SY_EEEEENS4_13SM90_TMA_LOADENS4_14ComposedLayoutINS4_7SwizzleILi2ELi4ELi3EEENS4_18smem_ptr_flag_bitsILi8EEENSS_INS5_IJNSA_ILi8EEESG_EEENS5_IJSG_SB_EEEEEEEvNS4_8identityES11_S1B_vS1C_EENS_8epilogue10collective6detail29Sm90TmaWarpSpecializedAdapterINS1F_15DefaultEpilogueISI_SJ_SJ_NS1E_6thread17LinearCombinationISI_Li1EffLNS1J_9ScaleType4KindE0ELNS_15FloatRoundStyleE2ESI_EENS1_15EpilogueDefaultEEEEEvvEEEEvNT_6ParamsE --------------------------
	.section	.text._ZN7cutlass13device_kernelINS_4gemm6kernel13GemmUniversalIN4cute5tupleIJiiiiEEENS1_10collective13CollectiveMmaINS1_37MainloopSm90TmaGmmaWarpSpecializedFP8ILi3ENS5_IJNS4_1CILi1EEESB_SB_EEENS1_35KernelTmaWarpSpecializedCooperativeEEENS5_IJNSA_ILi128EEESF_NSA_ILi64EEEEEENS_12float_e5m2_tENS5_IJlSB_lEEESI_SJ_NS4_8TiledMMAINS4_8MMA_AtomIJNS4_4SM904GMMA31MMA_64x128x32_F32E5M2E5M2_SS_TNILNSN_7ScaleInE1ELSP_1EEEEEENS4_6LayoutINS5_IJNSA_ILi2EEESB_SB_EEENS5_IJSB_NSA_ILi0EEESV_EEEEENS5_IJNS4_10UnderscoreESY_SY_EEEEENS4_13SM90_TMA_LOADENS4_14ComposedLayoutINS4_7SwizzleILi2ELi4ELi3EEENS4_18smem_ptr_flag_bitsILi8EEENSS_INS5_IJNSA_ILi8EEESG_EEENS5_IJSG_SB_EEEEEEEvNS4_8identityES11_S1B_vS1C_EENS_8epilogue10collective6detail29Sm90TmaWarpSpecializedAdapterINS1F_15DefaultEpilogueISI_SJ_SJ_NS1E_6thread17LinearCombinationISI_Li1EffLNS1J_9ScaleType4KindE0ELNS_15FloatRoundStyleE2ESI_EENS1_15EpilogueDefaultEEEEEvvEEEEvNT_6ParamsE,"ax",@progbits
	.align	128
.text._ZN7cutlass13device_kernelINS_4gemm6kernel13GemmUniversalIN4cute5tupleIJiiiiEEENS1_10collective13CollectiveMmaINS1_37MainloopSm90TmaGmmaWarpSpecializedFP8ILi3ENS5_IJNS4_1CILi1EEESB_SB_EEENS1_35KernelTmaWarpSpecializedCooperativeEEENS5_IJNSA_ILi128EEESF_NSA_ILi64EEEEEENS_12float_e5m2_tENS5_IJlSB_lEEESI_SJ_NS4_8TiledMMAINS4_8MMA_AtomIJNS4_4SM904GMMA31MMA_64x128x32_F32E5M2E5M2_SS_TNILNSN_7ScaleInE1ELSP_1EEEEEENS4_6LayoutINS5_IJNSA_ILi2EEESB_SB_EEENS5_IJSB_NSA_ILi0EEESV_EEEEENS5_IJNS4_10UnderscoreESY_SY_EEEEENS4_13SM90_TMA_LOADENS4_14ComposedLayoutINS4_7SwizzleILi2ELi4ELi3EEENS4_18smem_ptr_flag_bitsILi8EEENSS_INS5_IJNSA_ILi8EEESG_EEENS5_IJSG_SB_EEEEEEEvNS4_8identityES11_S1B_vS1C_EENS_8epilogue10collective6detail29Sm90TmaWarpSpecializedAdapterINS1F_15DefaultEpilogueISI_SJ_SJ_NS1E_6thread17LinearCombinationISI_Li1EffLNS1J_9ScaleType4KindE0ELNS_15FloatRoundStyleE2ESI_EENS1_15EpilogueDefaultEEEEEvvEEEEvNT_6ParamsE:
        .type           _ZN7cutlass13device_kernelINS_4gemm6kernel13GemmUniversalIN4cute5tupleIJiiiiEEENS1_10collective13CollectiveMmaINS1_37MainloopSm90TmaGmmaWarpSpecializedFP8ILi3ENS5_IJNS4_1CILi1EEESB_SB_EEENS1_35KernelTmaWarpSpecializedCooperativeEEENS5_IJNSA_ILi128EEESF_NSA_ILi64EEEEEENS_12float_e5m2_tENS5_IJlSB_lEEESI_SJ_NS4_8TiledMMAINS4_8MMA_AtomIJNS4_4SM904GMMA31MMA_64x128x32_F32E5M2E5M2_SS_TNILNSN_7ScaleInE1ELSP_1EEEEEENS4_6LayoutINS5_IJNSA_ILi2EEESB_SB_EEENS5_IJSB_NSA_ILi0EEESV_EEEEENS5_IJNS4_10UnderscoreESY_SY_EEEEENS4_13SM90_TMA_LOADENS4_14ComposedLayoutINS4_7SwizzleILi2ELi4ELi3EEENS4_18smem_ptr_flag_bitsILi8EEENSS_INS5_IJNSA_ILi8EEESG_EEENS5_IJSG_SB_EEEEEEEvNS4_8identityES11_S1B_vS1C_EENS_8epilogue10collective6detail29Sm90TmaWarpSpecializedAdapterINS1F_15DefaultEpilogueISI_SJ_SJ_NS1E_6thread17LinearCombinationISI_Li1EffLNS1J_9ScaleType4KindE0ELNS_15FloatRoundStyleE2ESI_EENS1_15EpilogueDefaultEEEEEvvEEEEvNT_6ParamsE,@function
        .size           _ZN7cutlass13device_kernelINS_4gemm6kernel13GemmUniversalIN4cute5tupleIJiiiiEEENS1_10collective13CollectiveMmaINS1_37MainloopSm90TmaGmmaWarpSpecializedFP8ILi3ENS5_IJNS4_1CILi1EEESB_SB_EEENS1_35KernelTmaWarpSpecializedCooperativeEEENS5_IJNSA_ILi128EEESF_NSA_ILi64EEEEEENS_12float_e5m2_tENS5_IJlSB_lEEESI_SJ_NS4_8TiledMMAINS4_8MMA_AtomIJNS4_4SM904GMMA31MMA_64x128x32_F32E5M2E5M2_SS_TNILNSN_7ScaleInE1ELSP_1EEEEEENS4_6LayoutINS5_IJNSA_ILi2EEESB_SB_EEENS5_IJSB_NSA_ILi0EEESV_EEEEENS5_IJNS4_10UnderscoreESY_SY_EEEEENS4_13SM90_TMA_LOADENS4_14ComposedLayoutINS4_7SwizzleILi2ELi4ELi3EEENS4_18smem_ptr_flag_bitsILi8EEENSS_INS5_IJNSA_ILi8EEESG_EEENS5_IJSG_SB_EEEEEEEvNS4_8identityES11_S1B_vS1C_EENS_8epilogue10collective6detail29Sm90TmaWarpSpecializedAdapterINS1F_15DefaultEpilogueISI_SJ_SJ_NS1E_6thread17LinearCombinationISI_Li1EffLNS1J_9ScaleType4KindE0ELNS_15FloatRoundStyleE2ESI_EENS1_15EpilogueDefaultEEEEEvvEEEEvNT_6ParamsE,(.L_x_199 - _ZN7cutlass13device_kernelINS_4gemm6kernel13GemmUniversalIN4cute5tupleIJiiiiEEENS1_10collective13CollectiveMmaINS1_37MainloopSm90TmaGmmaWarpSpecializedFP8ILi3ENS5_IJNS4_1CILi1EEESB_SB_EEENS1_35KernelTmaWarpSpecializedCooperativeEEENS5_IJNSA_ILi128EEESF_NSA_ILi64EEEEEENS_12float_e5m2_tENS5_IJlSB_lEEESI_SJ_NS4_8TiledMMAINS4_8MMA_AtomIJNS4_4SM904GMMA31MMA_64x128x32_F32E5M2E5M2_SS_TNILNSN_7ScaleInE1ELSP_1EEEEEENS4_6LayoutINS5_IJNSA_ILi2EEESB_SB_EEENS5_IJSB_NSA_ILi0EEESV_EEEEENS5_IJNS4_10UnderscoreESY_SY_EEEEENS4_13SM90_TMA_LOADENS4_14ComposedLayoutINS4_7SwizzleILi2ELi4ELi3EEENS4_18smem_ptr_flag_bitsILi8EEENSS_INS5_IJNSA_ILi8EEESG_EEENS5_IJSG_SB_EEEEEEEvNS4_8identityES11_S1B_vS1C_EENS_8epilogue10collective6detail29Sm90TmaWarpSpecializedAdapterINS1F_15DefaultEpilogueISI_SJ_SJ_NS1E_6thread17LinearCombinationISI_Li1EffLNS1J_9ScaleType4KindE0ELNS_15FloatRoundStyleE2ESI_EENS1_15EpilogueDefaultEEEEEvvEEEEvNT_6ParamsE)
        .other          _ZN7cutlass13device_kernelINS_4gemm6kernel13GemmUniversalIN4cute5tupleIJiiiiEEENS1_10collective13CollectiveMmaINS1_37MainloopSm90TmaGmmaWarpSpecializedFP8ILi3ENS5_IJNS4_1CILi1EEESB_SB_EEENS1_35KernelTmaWarpSpecializedCooperativeEEENS5_IJNSA_ILi128EEESF_NSA_ILi64EEEEEENS_12float_e5m2_tENS5_IJlSB_lEEESI_SJ_NS4_8TiledMMAINS4_8MMA_AtomIJNS4_4SM904GMMA31MMA_64x128x32_F32E5M2E5M2_SS_TNILNSN_7ScaleInE1ELSP_1EEEEEENS4_6LayoutINS5_IJNSA_ILi2EEESB_SB_EEENS5_IJSB_NSA_ILi0EEESV_EEEEENS5_IJNS4_10UnderscoreESY_SY_EEEEENS4_13SM90_TMA_LOADENS4_14ComposedLayoutINS4_7SwizzleILi2ELi4ELi3EEENS4_18smem_ptr_flag_bitsILi8EEENSS_INS5_IJNSA_ILi8EEESG_EEENS5_IJSG_SB_EEEEEEEvNS4_8identityES11_S1B_vS1C_EENS_8epilogue10collective6detail29Sm90TmaWarpSpecializedAdapterINS1F_15DefaultEpilogueISI_SJ_SJ_NS1E_6thread17LinearCombinationISI_Li1EffLNS1J_9ScaleType4KindE0ELNS_15FloatRoundStyleE2ESI_EENS1_15EpilogueDefaultEEEEEvvEEEEvNT_6ParamsE,@"STO_CUDA_ENTRY STV_DEFAULT"
_ZN7cutlass13device_kernelINS_4gemm6kernel13GemmUniversalIN4cute5tupleIJiiiiEEENS1_10collective13CollectiveMmaINS1_37MainloopSm90TmaGmmaWarpSpecializedFP8ILi3ENS5_IJNS4_1CILi1EEESB_SB_EEENS1_35KernelTmaWarpSpecializedCooperativeEEENS5_IJNSA_ILi128EEESF_NSA_ILi64EEEEEENS_12float_e5m2_tENS5_IJlSB_lEEESI_SJ_NS4_8TiledMMAINS4_8MMA_AtomIJNS4_4SM904GMMA31MMA_64x128x32_F32E5M2E5M2_SS_TNILNSN_7ScaleInE1ELSP_1EEEEEENS4_6LayoutINS5_IJNSA_ILi2EEESB_SB_EEENS5_IJSB_NSA_ILi0EEESV_EEEEENS5_IJNS4_10UnderscoreESY_SY_EEEEENS4_13SM90_TMA_LOADENS4_14ComposedLayoutINS4_7SwizzleILi2ELi4ELi3EEENS4_18smem_ptr_flag_bitsILi8EEENSS_INS5_IJNSA_ILi8EEESG_EEENS5_IJSG_SB_EEEEEEEvNS4_8identityES11_S1B_vS1C_EENS_8epilogue10collective6detail29Sm90TmaWarpSpecializedAdapterINS1F_15DefaultEpilogueISI_SJ_SJ_NS1E_6thread17LinearCombinationISI_Li1EffLNS1J_9ScaleType4KindE0ELNS_15FloatRoundStyleE2ESI_EENS1_15EpilogueDefaultEEEEEvvEEEEvNT_6ParamsE:
[----:B------:R-:W-:Y:S01]  /*0000*/  LDC R1, c[0x0][0x28] ;  /* 0x00000a00ff017b82 */ /* 0x000fe20000000800 */
[----:B------:R-:W0:Y:S01]  /*0010*/  S2R R0, SR_TID.X ;  /* 0x0000000000007919 */ /* 0x000e220000002100 */
[----:B------:R-:W-:Y:S01]  /*0020*/  ELECT P0, URZ, PT ;  /* 0x00000000003f782f */ /* 0x000fe20003800000 */
[----:B------:R-:W-:Y:S01]  /*0030*/  BSSY B0, `(.L_x_0) ;  /* 0x000000f000007945 */ /* 0x000fe20003800000 */
[--C-:B0-----:R-:W-:Y:S02]  /*0040*/  SHF.R.U32.HI R2, RZ, 0x5, R0.reuse ;  /* 0x00000005ff027819 */ /* 0x101fe40000011600 */
[----:B------:R-:W-:-:S03]  /*0050*/  SHF.R.U32.HI R3, RZ, 0x7, R0 ;  /* 0x00000007ff037819 */ /* 0x000fc60000011600 */
[----:B------:R-:W0:Y:S04]  /*0060*/  SHFL.IDX PT, R5, R2, RZ, 0x1f ;  /* 0x00001fff02057589 */ /* 0x000e2800000e0000 */
[----:B------:R1:W2:Y:S01]  /*0070*/  SHFL.IDX PT, R6, R3, RZ, 0x1f ;  /* 0x00001fff03067589 */ /* 0x0002a200000e0000 */
[----:B0-----:R-:W-:-:S13]  /*0080*/  ISETP.NE.OR P0, PT, R5, RZ, !P0 ;  /* 0x000000ff0500720c */ /* 0x001fda0004705670 */
[----:B-12---:R-:W-:Y:S05]  /*0090*/  @P0 BRA `(.L_x_1) ;  /* 0x0000000000200947 */ /* 0x006fea0003800000 */
[----:B------:R-:W-:Y:S02]  /*00a0*/  ULDC.64 UR4, c[0x0][0x198] ;  /* 0x0000660000047ab9 */ /* 0x000fe40000000a00 */
[----:B------:R-:W-:Y:S02]  /*00b0*/  UIADD3 UR6, UP0, UR4, 0xf0, URZ ;  /* 0x000000f004067890 */ /* 0x000fe4000ff1e03f */
[----:B------:R-:W-:Y:S02]  /*00c0*/  UIADD3 UR4, UP1, UR4, 0x1f0, URZ ;  /* 0x000001f004047890 */ /* 0x000fe4000ff3e03f */
[----:B------:R-:W-:Y:S02]  /*00d0*/  UIADD3.X UR7, URZ, UR5, URZ, UP0, !UPT ;  /* 0x000000053f077290 */ /* 0x000fe400087fe43f */
[----:B------:R-:W-:-:S07]  /*00e0*/  UIADD3.X UR5, URZ, UR5, URZ, UP1, !UPT ;  /* 0x000000053f057290 */ /* 0x000fce0008ffe43f */
[----:B------:R0:W-:Y:S02]  /*00f0*/  UTMACCTL.PF [UR6] ;  /* 0x00000000060079b9 */ /* 0x0001e40008040000 */
[----:B------:R0:W-:Y:S02]  /*0100*/  UTMACCTL.PF [UR4] ;  /* 0x00000000040079b9 */ /* 0x0001e40008040000 */
[----:B0-----:R-:W-:Y:S01]  /*0110*/  NOP ;  /* 0x0000000000007918 */ /* 0x001fe20000000000 */
.L_x_1:
[----:B------:R-:W-:Y:S05]  /*0120*/  BSYNC B0 ;  /* 0x0000000000007941 */ /* 0x000fea0003800000 */
.L_x_0:
[----:B------:R-:W0:Y:S02]  /*0130*/  SHFL.IDX PT, R3, R2, RZ, 0x1f ;  /* 0x00001fff02037589 */ /* 0x000e2400000e0000 */
[----:B0-----:R-:W-:-:S13]  /*0140*/  ISETP.NE.AND P0, PT, R3, RZ, PT ;  /* 0x000000ff0300720c */ /* 0x001fda0003f05270 */
[----:B------:R-:W-:Y:S05]  /*0150*/  @P0 BRA `(.L_x_2) ;  /* 0x0000000000500947 */ /* 0x000fea0003800000 */
[----:B------:R-:W0:Y:S01]  /*0160*/  S2UR UR8, SR_CgaCtaId ;  /* 0x00000000000879c3 */ /* 0x000e220000008800 */
[----:B------:R-:W-:Y:S01]  /*0170*/  UMOV UR4, 0x400 ;  /* 0x0000040000047882 */ /* 0x000fe20000000000 */
[----:B------:R-:W-:Y:S01]  /*0180*/  UMOV UR5, 0x1 ;  /* 0x0000000100057882 */ /* 0x000fe20000000000 */
[----:B------:R-:W-:Y:S01]  /*0190*/  UMOV UR6, 0x100 ;  /* 0x0000010000067882 */ /* 0x000fe20000000000 */
[----:B------:R-:W-:Y:S01]  /*01a0*/  ELECT P0, URZ, PT ;  /* 0x00000000003f782f */ /* 0x000fe20003800000 */
[----:B------:R-:W-:-:S04]  /*01b0*/  UIADD3 UR6, -UR6, 0x100000, URZ ;  /* 0x0010000006067890 */ /* 0x000fc8000fffe13f */
[----:B------:R-:W-:Y:S02]  /*01c0*/  USHF.L.U32 UR7, UR6, 0xb, URZ ;  /* 0x0000000b06077899 */ /* 0x000fe4000800063f */
[----:B------:R-:W-:Y:S02]  /*01d0*/  USHF.L.U32 UR6, UR6, 0x1, URZ ;  /* 0x0000000106067899 */ /* 0x000fe4000800063f */
[----:B0-----:R-:W-:Y:S02]  /*01e0*/  ULEA UR8, UR8, UR4, 0x18 ;  /* 0x0000000408087291 */ /* 0x001fe4000f8ec03f */
[----:B------:R-:W-:-:S04]  /*01f0*/  UIADD3 UR4, -UR5, 0x100000, URZ ;  /* 0x0010000005047890 */ /* 0x000fc8000fffe13f */
[----:B------:R-:W-:Y:S02]  /*0200*/  USHF.L.U32 UR5, UR4, 0xb, URZ ;  /* 0x0000000b04057899 */ /* 0x000fe4000800063f */
[----:B------:R-:W-:Y:S01]  /*0210*/  USHF.L.U32 UR4, UR4, 0x1, URZ ;  /* 0x0000000104047899 */ /* 0x000fe2000800063f */
[----:B------:R-:W0:Y:S11]  /*0220*/  FENCE.VIEW.ASYNC.S ;  /* 0x00000000000073c6 */ /* 0x000e360000000000 */
[----:B0-----:R0:W1:Y:S01]  /*0230*/  SYNCS.EXCH.64 URZ, [UR8], UR4 ;  /* 0x00000004083f75b2 */ /* 0x0010620008000100 */
[----:B------:R0:W2:Y:S01]  /*0240*/  SYNCS.EXCH.64 URZ, [UR8+0x18], UR6 ;  /* 0x00001806083f75b2 */ /* 0x0000a20008000100 */
[----:B------:R0:W3:Y:S01]  /*0250*/  SYNCS.EXCH.64 URZ, [UR8+0x8], UR4 ;  /* 0x00000804083f75b2 */ /* 0x0000e20008000100 */
[----:B------:R0:W4:Y:S01]  /*0260*/  SYNCS.EXCH.64 URZ, [UR8+0x20], UR6 ;  /* 0x00002006083f75b2 */ /* 0x0001220008000100 */
[----:B------:R0:W0:Y:S01]  /*0270*/  SYNCS.EXCH.64 URZ, [UR8+0x10], UR4 ;  /* 0x00001004083f75b2 */ /* 0x0000220008000100 */
[----:B------:R0:W0:Y:S01]  /*0280*/  SYNCS.EXCH.64 URZ, [UR8+0x28], UR6 ;  /* 0x00002806083f75b2 */ /* 0x0000220008000100 */
[----:B------:R-:W-:Y:S01]  /*0290*/  NOP ;  /* 0x0000000000007918 */ /* 0x000fe20000000000 */
.L_x_2:
[----:B------:R-:W5:Y:S01]  /*02a0*/  SHFL.IDX PT, R2, R2, RZ, 0x1f ;  /* 0x00001fff02027589 */ /* 0x000f6200000e0000 */
[----:B------:R-:W1:Y:S01]  /*02b0*/  LDC R3, c[0x0][0x65c] ;  /* 0x00019700ff037b82 */ /* 0x000e620000000800 */
[----:B------:R-:W-:Y:S02]  /*02c0*/  ELECT P0, URZ, PT ;  /* 0x00000000003f782f */ /* 0x000fe40003800000 */
[----:B------:R-:W-:Y:S01]  /*02d0*/  SHF.R.S32.HI R4, RZ, 0x1f, R5 ;  /* 0x0000001fff047819 */ /* 0x000fe20000011405 */
[----:B------:R-:W2:Y:S01]  /*02e0*/  S2R R10, SR_CTAID.Y ;  /* 0x00000000000a7919 */ /* 0x000ea20000002600 */
[----:B0-----:R-:W-:Y:S01]  /*02f0*/  UMOV UR4, 0x20 ;  /* 0x0000002000047882 */ /* 0x001fe20000000000 */
[C---:B------:R-:W-:Y:S01]  /*0300*/  ISETP.NE.AND P3, PT, R6.reuse, RZ, PT ;  /* 0x000000ff0600720c */ /* 0x040fe20003f65270 */
[----:B------:R-:W-:Y:S01]  /*0310*/  VIADD R11, R6, 0xffffffff ;  /* 0xffffffff060b7836 */ /* 0x000fe20000000000 */
[----:B------:R-:W0:Y:S01]  /*0320*/  S2R R8, SR_CTAID.X ;  /* 0x0000000000087919 */ /* 0x000e220000002500 */
[----:B------:R-:W-:Y:S01]  /*0330*/  LEA.HI R4, R4, R5, RZ, 0x2 ;  /* 0x0000000504047211 */ /* 0x000fe200078f10ff */
[----:B------:R-:W-:Y:S01]  /*0340*/  NOP ;  /* 0x0000000000007918 */ /* 0x000fe20000000000 */
[----:B------:R-:W-:Y:S01]  /*0350*/  NOP ;  /* 0x0000000000007918 */ /* 0x000fe20000000000 */
[----:B------:R-:W-:-:S02]  /*0360*/  ISETP.GE.U32.AND P1, PT, R11, 0x2, PT ;  /* 0x000000020b00780c */ /* 0x000fc40003f26070 */
[----:B------:R-:W-:-:S05]  /*0370*/  LOP3.LUT R4, R4, 0xfffffffc, RZ, 0xc0, !PT ;  /* 0xfffffffc04047812 */ /* 0x000fca00078ec0ff */
[----:B------:R-:W-:Y:S01]  /*0380*/  IMAD.IADD R5, R5, 0x1, -R4 ;  /* 0x0000000105057824 */ /* 0x000fe200078e0a04 */
[----:B-----5:R-:W-:Y:S02]  /*0390*/  ISETP.NE.OR P0, PT, R2, RZ, !P0 ;  /* 0x000000ff0200720c */ /* 0x020fe40004705670 */
[----:B-1----:R-:W-:-:S11]  /*03a0*/  ISETP.NE.AND P2, PT, R3, 0x1, PT ;  /* 0x000000010300780c */ /* 0x002fd60003f45270 */
[----:B------:R-:W-:Y:S01]  /*03b0*/  VOTEU.ALL UP0, P0 ;  /* 0x00000000003f7886 */ /* 0x000fe20000000000 */
[----:B------:R-:W-:Y:S01]  /*03c0*/  VOTEU.ALL UP1, P0 ;  /* 0x00000000003f7886 */ /* 0x000fe20000020000 */
[----:B------:R-:W0:Y:S01]  /*03d0*/  @P2 LDC R9, c[0x0][0x10] ;  /* 0x00000400ff092b82 */ /* 0x000e220000000800 */
[----:B--2---:R-:W-:Y:S02]  /*03e0*/  @P2 IMAD.MOV.U32 R2, RZ, RZ, R10 ;  /* 0x000000ffff022224 */ /* 0x004fe400078e000a */
[----:B------:R-:W-:Y:S01]  /*03f0*/  @!UP0 UMOV UR6, 0x400 ;  /* 0x0000040000068882 */ /* 0x000fe20000000000 */
[----:B------:R-:W-:-:S04]  /*0400*/  @!UP0 UIADD3 UR4, -UR4, 0x100000, URZ ;  /* 0x0010000004048890 */ /* 0x000fc8000fffe13f */
[----:B------:R-:W-:Y:S02]  /*0410*/  @!UP0 USHF.L.U32 UR5, UR4, 0xb, URZ ;  /* 0x0000000b04058899 */ /* 0x000fe4000800063f */
[----:B------:R-:W-:Y:S01]  /*0420*/  @!UP0 USHF.L.U32 UR4, UR4, 0x1, URZ ;  /* 0x0000000104048899 */ /* 0x000fe2000800063f */
[----:B------:R-:W-:Y:S02]  /*0430*/  @P2 IMAD.MOV.U32 R3, RZ, RZ, RZ ;  /* 0x000000ffff032224 */ /* 0x000fe400078e00ff */
[----:B------:R-:W-:Y:S01]  /*0440*/  @P2 IMAD.MOV.U32 R13, RZ, RZ, RZ ;  /* 0x000000ffff0d2224 */ /* 0x000fe200078e00ff */
[----:B------:R-:W1:Y:S08]  /*0450*/  @!UP0 S2UR UR7, SR_CgaCtaId ;  /* 0x00000000000789c3 */ /* 0x000e700000008800 */
[----:B------:R-:W2:Y:S01]  /*0460*/  @!P2 LDC R7, c[0x0][0xc] ;  /* 0x00000300ff07ab82 */ /* 0x000ea20000000800 */
[----:B0-----:R-:W-:-:S04]  /*0470*/  @P2 IMAD.WIDE.U32 R2, R8, R9, R2 ;  /* 0x0000000908022225 */ /* 0x001fc800078e0002 */
[----:B------:R-:W-:Y:S02]  /*0480*/  IMAD.MOV.U32 R9, RZ, RZ, RZ ;  /* 0x000000ffff097224 */ /* 0x000fe400078e00ff */
[----:B------:R-:W-:Y:S01]  /*0490*/  @P2 IMAD.IADD R3, R3, 0x1, R13 ;  /* 0x0000000103032824 */ /* 0x000fe200078e020d */
[----:B-1----:R-:W-:Y:S01]  /*04a0*/  @!UP0 ULEA UR6, UR7, UR6, 0x18 ;  /* 0x0000000607068291 */ /* 0x002fe2000f8ec03f */
[----:B------:R-:W-:Y:S01]  /*04b0*/  VOTEU.ALL UP0, P0 ;  /* 0x00000000003f7886 */ /* 0x000fe20000000000 */
[----:B------:R-:W-:-:S04]  /*04c0*/  ISETP.NE.AND P0, PT, R5, 0x3, PT ;  /* 0x000000030500780c */ /* 0x000fc80003f05270 */
[----:B------:R-:W-:-:S04]  /*04d0*/  ISETP.EQ.OR P0, PT, R5, RZ, !P0 ;  /* 0x000000ff0500720c */ /* 0x000fc80004702670 */
[----:B------:R-:W-:Y:S01]  /*04e0*/  ISETP.EQ.AND P0, PT, R6, RZ, P0 ;  /* 0x000000ff0600720c */ /* 0x000fe20000702270 */
[----:B------:R-:W0:Y:S02]  /*04f0*/  FENCE.VIEW.ASYNC.S ;  /* 0x00000000000073c6 */ /* 0x000e240000000000 */
[----:B0-----:R0:W3:Y:S01]  /*0500*/  @!UP0 SYNCS.EXCH.64 URZ, [UR6+0x40], UR4 ;  /* 0x00004004063f85b2 */ /* 0x0010e20008000100 */
[----:B--2---:R-:W-:Y:S01]  /*0510*/  @!P2 IMAD.WIDE.U32 R6, R7, R10, R8 ;  /* 0x0000000a0706a225 */ /* 0x004fe200078e0008 */
[----:B------:R-:W-:-:S03]  /*0520*/  SEL R4, RZ, 0x1, !P0 ;  /* 0x00000001ff047807 */ /* 0x000fc60004000000 */
[----:B------:R-:W-:Y:S02]  /*0530*/  @!P2 IMAD.MOV.U32 R2, RZ, RZ, R6 ;  /* 0x000000ffff02a224 */ /* 0x000fe400078e0006 */
[----:B------:R-:W-:Y:S01]  /*0540*/  @!P2 IMAD.MOV.U32 R3, RZ, RZ, R7 ;  /* 0x000000ffff03a224 */ /* 0x000fe200078e0007 */
[----:B------:R-:W-:Y:S01]  /*0550*/  SEL R4, R4, 0x2, P1 ;  /* 0x0000000204047807 */ /* 0x000fe20000800000 */
[----:B------:R0:W3:Y:S01]  /*0560*/  @!UP1 SYNCS.EXCH.64 URZ, [UR6+0x48], UR4 ;  /* 0x00004804063f95b2 */ /* 0x0000e20008000100 */
[----:B------:R-:W-:Y:S01]  /*0570*/  NOP ;  /* 0x0000000000007918 */ /* 0x000fe20000000000 */
[----:B---34-:R-:W-:Y:S06]  /*0580*/  BAR.SYNC.DEFER_BLOCKING 0x0 ;  /* 0x0000000000007b1d */ /* 0x018fec0000010000 */
[----:B------:R-:W-:Y:S05]  /*0590*/  @!P3 BRA `(.L_x_3) ;  /* 0x00000074005cb947 */ /* 0x000fea0003800000 */
[----:B------:R-:W-:-:S13]  /*05a0*/  ISETP.GT.U32.AND P0, PT, R11, 0x1, PT ;  /* 0x000000010b00780c */ /* 0x000fda0003f04070 */
[----:B0-----:R-:W-:Y:S05]  /*05b0*/  @P0 EXIT ;  /* 0x000000000000094d */ /* 0x001fea0003800000 */
[----:B------:R-:W-:Y:S01]  /*05c0*/  ULDC.64 UR4, c[0x0][0x650] ;  /* 0x0001940000047ab9 */ /* 0x000fe20000000a00 */
[----:B------:R-:W-:Y:S01]  /*05d0*/  PRMT R12, RZ, 0x7610, R12 ;  /* 0x00007610ff0c7816 */ /* 0x000fe2000000000c */
[----:B------:R-:W-:Y:S01]  /*05e0*/  IMAD.MOV.U32 R6, RZ, RZ, -0x1 ;  /* 0xffffffffff067424 */ /* 0x000fe200078e00ff */
[----:B------:R-:W-:Y:S01]  /*05f0*/  ISETP.GE.U32.AND P0, PT, R2, UR4, PT ;  /* 0x0000000402007c0c */ /* 0x000fe2000bf06070 */
[----:B------:R-:W-:Y:S02]  /*0600*/  IMAD.MOV.U32 R7, RZ, RZ, -0x1 ;  /* 0xffffffffff077424 */ /* 0x000fe400078e00ff */
[----:B------:R-:W-:Y:S01]  /*0610*/  IMAD.MOV.U32 R5, RZ, RZ, -0x1 ;  /* 0xffffffffff057424 */ /* 0x000fe200078e00ff */
[----:B------:R-:W-:-:S13]  /*0620*/  ISETP.GE.U32.AND.EX P0, PT, R3, UR5, PT, P0 ;  /* 0x0000000503007c0c */ /* 0x000fda000bf06100 */
[----:B------:R-:W-:Y:S05]  /*0630*/  @P0 BRA `(.L_x_4) ;  /* 0x00000004005c0947 */ /* 0x000fea0003800000 */
[----:B------:R-:W0:Y:S01]  /*0640*/  LDC.64 R16, c[0x0][0x628] ;  /* 0x00018a00ff107b82 */ /* 0x000e220000000a00 */
[----:B------:R-:W-:Y:S02]  /*0650*/  IMAD.MOV.U32 R6, RZ, RZ, R2 ;  /* 0x000000ffff067224 */ /* 0x000fe400078e0002 */
[----:B------:R-:W-:-:S05]  /*0660*/  IMAD.MOV.U32 R7, RZ, RZ, R3 ;  /* 0x000000ffff077224 */ /* 0x000fca00078e0003 */
[----:B------:R-:W1:Y:S08]  /*0670*/  LDC R18, c[0x0][0x630] ;  /* 0x00018c00ff127b82 */ /* 0x000e700000000800 */
[----:B------:R-:W2:Y:S01]  /*0680*/  LDC.64 R20, c[0x0][0x620] ;  /* 0x00018800ff147b82 */ /* 0x000ea20000000a00 */
[----:B0-----:R-:W-:-:S04]  /*0690*/  ISETP.NE.U32.AND P0, PT, R16, RZ, PT ;  /* 0x000000ff1000720c */ /* 0x001fc80003f05070 */
[----:B------:R-:W-:-:S13]  /*06a0*/  ISETP.NE.AND.EX P0, PT, R17, RZ, PT, P0 ;  /* 0x000000ff1100720c */ /* 0x000fda0003f05300 */
[----:B-12---:R-:W-:Y:S05]  /*06b0*/  @!P0 BRA `(.L_x_5) ;  /* 0x0000000000288947 */ /* 0x006fea0003800000 */
[----:B------:R-:W0:Y:S02]  /*06c0*/  LDC R5, c[0x0][0x634] ;  /* 0x00018d00ff057b82 */ /* 0x000e240000000800 */
[----:B0-----:R-:W-:-:S05]  /*06d0*/  IADD3 R5, P0, R2, R5, RZ ;  /* 0x0000000502057210 */ /* 0x001fca0007f1e0ff */
[----:B------:R-:W-:-:S04]  /*06e0*/  IMAD.X R11, RZ, RZ, R3, P0 ;  /* 0x000000ffff0b7224 */ /* 0x000fc800000e0603 */
[----:B------:R-:W-:-:S04]  /*06f0*/  IMAD.WIDE.U32 R6, R11, R16, RZ ;  /* 0x000000100b067225 */ /* 0x000fc800078e00ff */
[----:B------:R-:W-:-:S04]  /*0700*/  IMAD.WIDE.U32 R12, P0, R5, R17, R6 ;  /* 0x00000011050c7225 */ /* 0x000fc80007800006 */
[----:B------:R-:W-:-:S04]  /*0710*/  IMAD.WIDE.U32 R6, R5, R16, RZ ;  /* 0x0000001005067225 */ /* 0x000fc800078e00ff */
[----:B------:R-:W-:Y:S01]  /*0720*/  IMAD.X R15, RZ, RZ, RZ, P0 ;  /* 0x000000ffff0f7224 */ /* 0x000fe200000e06ff */
[----:B------:R-:W-:Y:S01]  /*0730*/  IADD3 RZ, P0, R7, R12, RZ ;  /* 0x0000000c07ff7210 */ /* 0x000fe20007f1e0ff */
[----:B------:R-:W-:-:S04]  /*0740*/  IMAD.MOV.U32 R14, RZ, RZ, R13 ;  /* 0x000000ffff0e7224 */ /* 0x000fc800078e000d */
[----:B------:R-:W-:-:S08]  /*0750*/  IMAD.WIDE.U32.X R6, R11, R17, R14, P0 ;  /* 0x000000110b067225 */ /* 0x000fd000000e040e */
.L_x_5:
[--C-:B------:R-:W-:Y:S01]  /*0760*/  SHF.R.U64 R26, R6, R18, R7.reuse ;  /* 0x00000012061a7219 */ /* 0x100fe20000001207 */
[----:B------:R-:W0:Y:S01]  /*0770*/  LDC.64 R22, c[0x0][0x640] ;  /* 0x00019000ff167b82 */ /* 0x000e220000000a00 */
[----:B------:R-:W-:Y:S01]  /*0780*/  I2FP.F32.U32 R5, R8 ;  /* 0x0000000800057245 */ /* 0x000fe20000201000 */
[----:B------:R-:W-:Y:S01]  /*0790*/  ULDC UR4, c[0x0][0x150] ;  /* 0x0000540000047ab9 */ /* 0x000fe20000000800 */
[----:B------:R-:W-:Y:S02]  /*07a0*/  SHF.R.U32.HI R6, RZ, R18, R7 ;  /* 0x00000012ff067219 */ /* 0x000fe40000011607 */
[----:B------:R-:W-:Y:S01]  /*07b0*/  IADD3 R11, P0, RZ, -R26, RZ ;  /* 0x8000001aff0b7210 */ /* 0x000fe20007f1e0ff */
[----:B------:R-:W-:Y:S01]  /*07c0*/  FMUL R5, R5, UR4 ;  /* 0x0000000405057c20 */ /* 0x000fe20008400000 */
[----:B------:R-:W-:Y:S01]  /*07d0*/  ULDC UR4, c[0x0][0x154] ;  /* 0x0000550000047ab9 */ /* 0x000fe20000000800 */
[----:B------:R-:W1:Y:S02]  /*07e0*/  LDC R14, c[0x0][0x618] ;  /* 0x00018600ff0e7b82 */ /* 0x000e640000000800 */
[----:B------:R-:W-:-:S02]  /*07f0*/  IMAD.X R13, RZ, RZ, ~R6, P0 ;  /* 0x000000ffff0d7224 */ /* 0x000fc400000e0e06 */
[----:B------:R-:W2:Y:S01]  /*0800*/  F2I.U32.TRUNC.NTZ R5, R5 ;  /* 0x0000000500057305 */ /* 0x000ea2000020f000 */
[----:B------:R-:W-:-:S03]  /*0810*/  IMAD.WIDE.U32 R6, R11, R20, R2 ;  /* 0x000000140b067225 */ /* 0x000fc600078e0002 */
[----:B------:R-:W3:Y:S01]  /*0820*/  LDC R9, c[0x0][0x144] ;  /* 0x00005100ff097b82 */ /* 0x000ee20000000800 */
[----:B------:R-:W-:-:S04]  /*0830*/  IMAD R12, R13, R20, RZ ;  /* 0x000000140d0c7224 */ /* 0x000fc800078e02ff */
[----:B------:R-:W-:Y:S02]  /*0840*/  IMAD R11, R11, R21, R12 ;  /* 0x000000150b0b7224 */ /* 0x000fe400078e020c */
[----:B------:R-:W-:Y:S01]  /*0850*/  IMAD.MOV.U32 R12, RZ, RZ, 0x1 ;  /* 0x00000001ff0c7424 */ /* 0x000fe200078e00ff */
[----:B------:R-:W4:Y:S01]  /*0860*/  LDC R18, c[0x0][0x608] ;  /* 0x00018200ff127b82 */ /* 0x000f220000000800 */
[----:B------:R-:W-:Y:S01]  /*0870*/  IMAD.IADD R11, R7, 0x1, R11 ;  /* 0x00000001070b7824 */ /* 0x000fe200078e020b */
[----:B0-----:R-:W-:Y:S01]  /*0880*/  ISETP.NE.U32.AND P0, PT, R22, RZ, PT ;  /* 0x000000ff1600720c */ /* 0x001fe20003f05070 */
[----:B--2---:R-:W-:-:S03]  /*0890*/  IMAD.MOV R7, RZ, RZ, -R5 ;  /* 0x000000ffff077224 */ /* 0x004fc600078e0a05 */
[----:B------:R-:W-:Y:S02]  /*08a0*/  ISETP.NE.AND.EX P0, PT, R23, RZ, PT, P0 ;  /* 0x000000ff1700720c */ /* 0x000fe40003f05300 */
[----:B------:R-:W0:Y:S01]  /*08b0*/  LDC R13, c[0x0][0x658] ;  /* 0x00019600ff0d7b82 */ /* 0x000e220000000800 */
[--C-:B-1----:R-:W-:Y:S02]  /*08c0*/  SHF.R.U64 R16, R6, R14, R11.reuse ;  /* 0x0000000e06107219 */ /* 0x102fe4000000120b */
[----:B------:R-:W-:Y:S02]  /*08d0*/  I2FP.F32.U32 R6, R10 ;  /* 0x0000000a00067245 */ /* 0x000fe40000201000 */
[----:B------:R-:W-:-:S03]  /*08e0*/  SHF.R.U32.HI R11, RZ, R14, R11 ;  /* 0x0000000eff0b7219 */ /* 0x000fc6000001160b */
[----:B------:R-:W1:Y:S01]  /*08f0*/  LDC R17, c[0x0][0x148] ;  /* 0x00005200ff117b82 */ /* 0x000e620000000800 */
[----:B---3--:R-:W-:Y:S02]  /*0900*/  IMAD R5, R9, R7, R8 ;  /* 0x0000000709057224 */ /* 0x008fe400078e0208 */
[----:B------:R-:W-:Y:S01]  /*0910*/  FMUL R7, R6, UR4 ;  /* 0x0000000406077c20 */ /* 0x000fe20008400000 */
[----:B------:R-:W-:-:S03]  /*0920*/  IMAD.MOV.U32 R6, RZ, RZ, -0x1 ;  /* 0xffffffffff067424 */ /* 0x000fc600078e00ff */
[----:B------:R2:W3:Y:S01]  /*0930*/  F2I.U32.TRUNC.NTZ R15, R7 ;  /* 0x00000007000f7305 */ /* 0x0004e2000020f000 */
[----:B------:R-:W1:Y:S01]  /*0940*/  LDC R21, c[0x0][0x600] ;  /* 0x00018000ff157b82 */ /* 0x000e620000000800 */
[-CC-:B----4-:R-:W-:Y:S02]  /*0950*/  SHF.R.U64 R27, R16, R18.reuse, R11.reuse ;  /* 0x00000012101b7219 */ /* 0x190fe4000000120b */
[----:B------:R-:W-:-:S05]  /*0960*/  SHF.R.U32.HI R8, RZ, R18, R11 ;  /* 0x00000012ff087219 */ /* 0x000fca000001160b */
[----:B------:R-:W4:Y:S01]  /*0970*/  LDC R20, c[0x0][0x648] ;  /* 0x00019200ff147b82 */ /* 0x000f220000000800 */
[-CC-:B0-----:R-:W-:Y:S02]  /*0980*/  SHF.R.U64 R18, R27, R13.reuse, R8.reuse ;  /* 0x0000000d1b127219 */ /* 0x181fe40000001208 */
[-C--:B------:R-:W-:Y:S02]  /*0990*/  SHF.L.U32 R6, R6, R13.reuse, RZ ;  /* 0x0000000d06067219 */ /* 0x080fe400000006ff */
[-C--:B------:R-:W-:Y:S02]  /*09a0*/  SHF.R.U32.HI R8, RZ, R13.reuse, R8 ;  /* 0x0000000dff087219 */ /* 0x080fe40000011608 */
[----:B------:R-:W-:Y:S01]  /*09b0*/  LOP3.LUT R14, RZ, R6, RZ, 0x33, !PT ;  /* 0x00000006ff0e7212 */ /* 0x000fe200078e33ff */
[----:B------:R-:W0:Y:S01]  /*09c0*/  LDC R25, c[0x0][0x638] ;  /* 0x00018e00ff197b82 */ /* 0x000e220000000800 */
[----:B------:R-:W-:Y:S01]  /*09d0*/  SHF.L.U32 R11, R12, R13, RZ ;  /* 0x0000000d0c0b7219 */ /* 0x000fe200000006ff */
[----:B------:R-:W-:-:S02]  /*09e0*/  IMAD.MOV.U32 R6, RZ, RZ, R18 ;  /* 0x000000ffff067224 */ /* 0x000fc400078e0012 */
[----:B--2---:R-:W-:-:S04]  /*09f0*/  IMAD.MOV.U32 R7, RZ, RZ, R8 ;  /* 0x000000ffff077224 */ /* 0x004fc800078e0008 */
[----:B------:R-:W2:Y:S01]  /*0a00*/  LDC R24, c[0x0][0x610] ;  /* 0x00018400ff187b82 */ /* 0x000ea20000000800 */
[----:B---3--:R-:W-:Y:S05]  /*0a10*/  @!P0 BRA `(.L_x_6) ;  /* 0x0000000000288947 */ /* 0x008fea0003800000 */
[----:B------:R-:W3:Y:S02]  /*0a20*/  LDC R13, c[0x0][0x64c] ;  /* 0x00019300ff0d7b82 */ /* 0x000ee40000000800 */
[----:B---3--:R-:W-:-:S05]  /*0a30*/  IADD3 R13, P0, R18, R13, RZ ;  /* 0x0000000d120d7210 */ /* 0x008fca0007f1e0ff */
        /* <DEDUP_REMOVED lines=8> */
.L_x_6:
[----:B----4-:R-:W-:Y:S01]  /*0ac0*/  SHF.R.U64 R6, R6, R20, R7 ;  /* 0x0000001406067219 */ /* 0x010fe20000001207 */
[----:B-1----:R-:W-:Y:S01]  /*0ad0*/  VIADD R7, R21, 0xffffffff ;  /* 0xffffffff15077836 */ /* 0x002fe20000000000 */
[----:B------:R-:W-:Y:S01]  /*0ae0*/  LOP3.LUT R14, R27, R14, RZ, 0xc0, !PT ;  /* 0x0000000e1b0e7212 */ /* 0x000fe200078ec0ff */
[----:B------:R-:W-:Y:S02]  /*0af0*/  IMAD.MOV R15, RZ, RZ, -R15 ;  /* 0x000000ffff0f7224 */ /* 0x000fe400078e0a0f */
[----:B------:R-:W-:Y:S01]  /*0b00*/  IMAD.MOV R8, RZ, RZ, -R6 ;  /* 0x000000ffff087224 */ /* 0x000fe200078e0a06 */
[----:B------:R-:W-:Y:S01]  /*0b10*/  LOP3.LUT R7, R16, R7, RZ, 0xc0, !PT ;  /* 0x0000000710077212 */ /* 0x000fe200078ec0ff */
[----:B------:R-:W-:Y:S02]  /*0b20*/  IMAD R14, R11, R6, R14 ;  /* 0x000000060b0e7224 */ /* 0x000fe400078e020e */
[----:B------:R-:W-:Y:S02]  /*0b30*/  @P2 IMAD R5, R17, R15, R10 ;  /* 0x0000000f11052224 */ /* 0x000fe400078e020a */
[----:B0-----:R-:W-:-:S02]  /*0b40*/  IMAD R6, R8, R25, R18 ;  /* 0x0000001908067224 */ /* 0x001fc400078e0212 */
[----:B--2---:R-:W-:Y:S02]  /*0b50*/  IMAD R5, R14, R24, R5 ;  /* 0x000000180e057224 */ /* 0x004fe400078e0205 */
[----:B------:R-:W-:Y:S02]  /*0b60*/  IMAD R6, R6, R21, R7 ;  /* 0x0000001506067224 */ /* 0x000fe400078e0207 */
[----:B------:R-:W-:-:S03]  /*0b70*/  IMAD.MOV.U32 R12, RZ, RZ, 0x1 ;  /* 0x00000001ff0c7424 */ /* 0x000fc600078e00ff */
[----:B------:R-:W-:Y:S02]  /*0b80*/  SEL R7, R6, R5, !P2 ;  /* 0x0000000506077207 */ /* 0x000fe40005000000 */
[----:B------:R-:W-:Y:S01]  /*0b90*/  SEL R6, R5, R6, !P2 ;  /* 0x0000000605067207 */ /* 0x000fe20005000000 */
[----:B------:R-:W-:-:S07]  /*0ba0*/  IMAD.MOV.U32 R5, RZ, RZ, R26 ;  /* 0x000000ffff057224 */ /* 0x000fce00078e001a */
.L_x_4:
[----:B------:R-:W-:-:S08]  /*0bb0*/  NOP ;  /* 0x0000000000007918 */ /* 0x000fd00000000000 */
[----:B------:R-:W0:Y:S02]  /*0bc0*/  USETMAXREG.TRY_ALLOC.CTAPOOL UP0, 0xe8 ;  /* 0x000000e8000079c8 */ /* 0x000e240008000600 */
[----:B0-----:R-:W-:-:S13]  /*0bd0*/  PLOP3.LUT P0, PT, PT, PT, UP0, 0x80, 0x0 ;  /* 0x000000000000781c */ /* 0x001fda0003f0f008 */
[----:B------:R-:W-:Y:S05]  /*0be0*/  @!P0 BRA `(.L_x_4) ;  /* 0xfffffffc00f08947 */ /* 0x000fea000383ffff */
[----:B------:R-:W-:Y:S01]  /*0bf0*/  ULDC.64 UR4, c[0x0][0x598] ;  /* 0x0001660000047ab9 */ /* 0x000fe20000000a00 */
[----:B------:R-:W-:Y:S01]  /*0c00*/  ULDC.64 UR16, c[0x0][0x208] ;  /* 0x0000820000107ab9 */ /* 0x000fe20000000a00 */
[----:B------:R-:W-:-:S04]  /*0c10*/  ISETP.NE.U32.AND P0, PT, RZ, UR4, PT ;  /* 0x00000004ff007c0c */ /* 0x000fc8000bf05070 */
[----:B------:R-:W-:-:S13]  /*0c20*/  ISETP.NE.AND.EX P0, PT, RZ, UR5, PT, P0 ;  /* 0x00000005ff007c0c */ /* 0x000fda000bf05300 */
[----:B------:R-:W-:Y:S05]  /*0c30*/  @!P0 BRA `(.L_x_7) ;  /* 0x00000000001c8947 */ /* 0x000fea0003800000 */
[----:B------:R-:W0:Y:S02]  /*0c40*/  LDC.64 R8, c[0x0][0x598] ;  /* 0x00016600ff087b82 */ /* 0x000e240000000a00 */
[----:B0-----:R-:W2:Y:S02]  /*0c50*/  LDG.E.64 R8, desc[UR16][R8.64] ;  /* 0x0000001008087981 */ /* 0x001ea4000c1e1b00 */
[----:B--2---:R-:W-:-:S04]  /*0c60*/  ISETP.NE.U32.AND P0, PT, R8, RZ, PT ;  /* 0x000000ff0800720c */ /* 0x004fc80003f05070 */
[----:B------:R-:W-:-:S13]  /*0c70*/  ISETP.NE.AND.EX P0, PT, R9, RZ, PT, P0 ;  /* 0x000000ff0900720c */ /* 0x000fda0003f05300 */
[----:B------:R-:W-:Y:S05]  /*0c80*/  @!P0 BRA `(.L_x_7) ;  /* 0x0000000000088947 */ /* 0x000fea0003800000 */
[----:B------:R0:W5:Y:S01]  /*0c90*/  LD.E R8, desc[UR16][R8.64] ;  /* 0x0000001008087980 */ /* 0x000162000c101900 */
[----:B------:R-:W-:Y:S05]  /*0ca0*/  BRA `(.L_x_8) ;  /* 0x0000000000207947 */ /* 0x000fea0003800000 */
.L_x_7:
[----:B------:R-:W-:Y:S02]  /*0cb0*/  ULDC.64 UR4, c[0x0][0x588] ;  /* 0x0001620000047ab9 */ /* 0x000fe40000000a00 */
[----:B------:R-:W-:-:S04]  /*0cc0*/  ISETP.NE.U32.AND P0, PT, RZ, UR4, PT ;  /* 0x00000004ff007c0c */ /* 0x000fc8000bf05070 */
[----:B------:R-:W-:-:S13]  /*0cd0*/  ISETP.NE.AND.EX P0, PT, RZ, UR5, PT, P0 ;  /* 0x00000005ff007c0c */ /* 0x000fda000bf05300 */
[----:B------:R-:W-:Y:S05]  /*0ce0*/  @!P0 BRA `(.L_x_9) ;  /* 0x00000000000c8947 */ /* 0x000fea0003800000 */
[----:B------:R-:W0:Y:S02]  /*0cf0*/  LDC.64 R8, c[0x0][0x588] ;  /* 0x00016200ff087b82 */ /* 0x000e240000000a00 */
[----:B0-----:R1:W5:Y:S01]  /*0d00*/  LDG.E R8, desc[UR16][R8.64] ;  /* 0x0000001008087981 */ /* 0x001362000c1e1900 */
[----:B------:R-:W-:Y:S05]  /*0d10*/  BRA `(.L_x_8) ;  /* 0x0000000000047947 */ /* 0x000fea0003800000 */
.L_x_9:
[----:B------:R-:W2:Y:S02]  /*0d20*/  LDC R8, c[0x0][0x580] ;  /* 0x00016000ff087b82 */ /* 0x000ea40000000800 */
.L_x_8:
[----:B------:R-:W-:Y:S02]  /*0d30*/  ULDC.64 UR4, c[0x0][0x5a0] ;  /* 0x0001680000047ab9 */ /* 0x000fe40000000a00 */
[----:B------:R-:W-:-:S04]  /*0d40*/  ISETP.NE.U32.AND P0, PT, RZ, UR4, PT ;  /* 0x00000004ff007c0c */ /* 0x000fc8000bf05070 */
[----:B------:R-:W-:-:S13]  /*0d50*/  ISETP.NE.AND.EX P0, PT, RZ, UR5, PT, P0 ;  /* 0x00000005ff007c0c */ /* 0x000fda000bf05300 */
[----:B------:R-:W-:Y:S05]  /*0d60*/  @!P0 BRA `(.L_x_10) ;  /* 0x00000000001c8947 */ /* 0x000fea0003800000 */
[----:B------:R-:W3:Y:S02]  /*0d70*/  LDC.64 R10, c[0x0][0x5a0] ;  /* 0x00016800ff0a7b82 */ /* 0x000ee40000000a00 */
[----:B---3--:R-:W3:Y:S02]  /*0d80*/  LDG.E.64 R10, desc[UR16][R10.64] ;  /* 0x000000100a0a7981 */ /* 0x008ee4000c1e1b00 */
[----:B---3--:R-:W-:-:S04]  /*0d90*/  ISETP.NE.U32.AND P0, PT, R10, RZ, PT ;  /* 0x000000ff0a00720c */ /* 0x008fc80003f05070 */
[----:B------:R-:W-:-:S13]  /*0da0*/  ISETP.NE.AND.EX P0, PT, R11, RZ, PT, P0 ;  /* 0x000000ff0b00720c */ /* 0x000fda0003f05300 */
[----:B------:R-:W-:Y:S05]  /*0db0*/  @!P0 BRA `(.L_x_10) ;  /* 0x0000000000088947 */ /* 0x000fea0003800000 */
[----:B01----:R0:W5:Y:S01]  /*0dc0*/  LD.E R9, desc[UR16][R10.64] ;  /* 0x000000100a097980 */ /* 0x003162000c101900 */
[----:B------:R-:W-:Y:S05]  /*0dd0*/  BRA `(.L_x_11) ;  /* 0x0000000000207947 */ /* 0x000fea0003800000 */
.L_x_10:
[----:B------:R-:W-:Y:S02]  /*0de0*/  ULDC.64 UR4, c[0x0][0x590] ;  /* 0x0001640000047ab9 */ /* 0x000fe40000000a00 */
[----:B------:R-:W-:-:S04]  /*0df0*/  ISETP.NE.U32.AND P0, PT, RZ, UR4, PT ;  /* 0x00000004ff007c0c */ /* 0x000fc8000bf05070 */
[----:B------:R-:W-:-:S13]  /*0e00*/  ISETP.NE.AND.EX P0, PT, RZ, UR5, PT, P0 ;  /* 0x00000005ff007c0c */ /* 0x000fda000bf05300 */
[----:B------:R-:W-:Y:S05]  /*0e10*/  @!P0 BRA `(.L_x_12) ;  /* 0x00000000000c8947 */ /* 0x000fea0003800000 */
[----:B------:R-:W0:Y:S02]  /*0e20*/  LDC.64 R10, c[0x0][0x590] ;  /* 0x00016400ff0a7b82 */ /* 0x000e240000000a00 */
[----:B01----:R1:W5:Y:S01]  /*0e30*/  LDG.E R9, desc[UR16][R10.64] ;  /* 0x000000100a097981 */ /* 0x003362000c1e1900 */
[----:B------:R-:W-:Y:S05]  /*0e40*/  BRA `(.L_x_11) ;  /* 0x0000000000047947 */ /* 0x000fea0003800000 */
.L_x_12:
[----:B01----:R-:W3:Y:S02]  /*0e50*/  LDC R9, c[0x0][0x584] ;  /* 0x00016100ff097b82 */ /* 0x003ee40000000800 */
.L_x_11:
[----:B------:R-:W-:-:S13]  /*0e60*/  LOP3.LUT P0, RZ, R12, 0xff, RZ, 0xc0, !PT ;  /* 0x000000ff0cff7812 */ /* 0x000fda000780c0ff */
[----:B------:R-:W-:Y:S05]  /*0e70*/  @!P0 EXIT ;  /* 0x000000000000894d */ /* 0x000fea0003800000 */
[----:B------:R-:W-:Y:S01]  /*0e80*/  ULDC UR4, c[0x0][0x28c] ;  /* 0x0000a30000047ab9 */ /* 0x000fe20000000800 */
[----:B------:R-:W-:Y:S01]  /*0e90*/  LOP3.LUT R138, R4, 0x1, RZ, 0xfc, !PT ;  /* 0x00000001048a7812 */ /* 0x000fe200078efcff */
[----:B------:R-:W-:-:S04]  /*0ea0*/  UIADD3 UR4, UR4, 0x3f, URZ ;  /* 0x0000003f04047890 */ /* 0x000fc8000fffe03f */
[----:B------:R-:W-:-:S04]  /*0eb0*/  USHF.R.S32.HI UR5, URZ, 0x1f, UR4 ;  /* 0x0000001f3f057899 */ /* 0x000fc80008011404 */
[----:B------:R-:W-:-:S03]  /*0ec0*/  ULEA.HI UR5, UR5, UR4, URZ, 0x6 ;  /* 0x0000000405057291 */ /* 0x000fc6000f8f303f */
[----:B------:R-:W-:Y:S01]  /*0ed0*/  UMOV UR4, URZ ;  /* 0x0000003f00047c82 */ /* 0x000fe20008000000 */
[----:B------:R-:W-:-:S03]  /*0ee0*/  USHF.R.S32.HI UR9, URZ, 0x6, UR5 ;  /* 0x000000063f097899 */ /* 0x000fc60008011405 */
[----:B------:R-:W-:-:S09]  /*0ef0*/  UMOV UR5, URZ ;  /* 0x0000003f00057c82 */ /* 0x000fd20008000000 */
.L_x_165:
[----:B01----:R-:W-:Y:S01]  /*0f00*/  LOP3.LUT R10, R0, 0x80, RZ, 0xc0, !PT ;  /* 0x00000080000a7812 */ /* 0x003fe200078ec0ff */
[----:B------:R-:W0:Y:S01]  /*0f10*/  S2UR UR13, SR_CgaCtaId ;  /* 0x00000000000d79c3 */ /* 0x000e220000008800 */
[----:B------:R-:W-:Y:S01]  /*0f20*/  UMOV UR12, 0x400 ;  /* 0x00000400000c7882 */ /* 0x000fe20000000000 */
[----:B------:R-:W-:Y:S01]  /*0f30*/  UMOV UR6, URZ ;  /* 0x0000003f00067c82 */ /* 0x000fe20008000000 */
[----:B------:R-:W-:Y:S01]  /*0f40*/  SHF.R.U32.HI R10, RZ, 0x7, R10 ;  /* 0x00000007ff0a7819 */ /* 0x000fe2000001160a */
[----:B------:R-:W-:Y:S01]  /*0f50*/  UMOV UR7, URZ ;  /* 0x0000003f00077c82 */ /* 0x000fe20008000000 */
[----:B------:R-:W-:Y:S01]  /*0f60*/  UMOV UR18, UR5 ;  /* 0x0000000500127c82 */ /* 0x000fe20008000000 */
[----:B------:R-:W-:Y:S02]  /*0f70*/  CS2R R14, SRZ ;  /* 0x00000000000e7805 */ /* 0x000fe4000001ff00 */
[----:B------:R-:W-:Y:S01]  /*0f80*/  CS2R R12, SRZ ;  /* 0x00000000000c7805 */ /* 0x000fe2000001ff00 */
[----:B------:R-:W1:Y:S01]  /*0f90*/  LDC R11, c[0x0][0x28c] ;  /* 0x0000a300ff0b7b82 */ /* 0x000e620000000800 */
[----:B------:R-:W4:Y:S01]  /*0fa0*/  SHFL.IDX PT, R10, R10, RZ, 0x1f ;  /* 0x00001fff0a0a7589 */ /* 0x000f2200000e0000 */
[----:B------:R-:W-:-:S02]  /*0fb0*/  CS2R R16, SRZ ;  /* 0x0000000000107805 */ /* 0x000fc4000001ff00 */
[----:B------:R-:W-:Y:S02]  /*0fc0*/  CS2R R18, SRZ ;  /* 0x0000000000127805 */ /* 0x000fe4000001ff00 */
[----:B------:R-:W-:Y:S02]  /*0fd0*/  CS2R R20, SRZ ;  /* 0x0000000000147805 */ /* 0x000fe4000001ff00 */
[----:B------:R-:W-:Y:S02]  /*0fe0*/  CS2R R22, SRZ ;  /* 0x0000000000167805 */ /* 0x000fe4000001ff00 */
[----:B------:R-:W-:Y:S02]  /*0ff0*/  CS2R R88, SRZ ;  /* 0x0000000000587805 */ /* 0x000fe4000001ff00 */
[----:B------:R-:W-:Y:S02]  /*1000*/  CS2R R90, SRZ ;  /* 0x00000000005a7805 */ /* 0x000fe4000001ff00 */
        /* <DEDUP_REMOVED lines=16> */
[----:B-1----:R-:W-:Y:S02]  /*1110*/  ISETP.GE.AND P0, PT, R11, 0x1, PT ;  /* 0x000000010b00780c */ /* 0x002fe40003f06270 */
[----:B------:R-:W-:Y:S02]  /*1120*/  CS2R R124, SRZ ;  /* 0x00000000007c7805 */ /* 0x000fe4000001ff00 */
[----:B----4-:R-:W-:-:S02]  /*1130*/  R2UR UR8, R10 ;  /* 0x000000000a0872ca */ /* 0x010fc400000e0000 */
[----:B------:R-:W-:Y:S02]  /*1140*/  CS2R R126, SRZ ;  /* 0x00000000007e7805 */ /* 0x000fe4000001ff00 */
[----:B------:R-:W-:Y:S02]  /*1150*/  CS2R R128, SRZ ;  /* 0x0000000000807805 */ /* 0x000fe4000001ff00 */
[----:B------:R-:W-:Y:S02]  /*1160*/  CS2R R130, SRZ ;  /* 0x0000000000827805 */ /* 0x000fe4000001ff00 */
[----:B------:R-:W-:Y:S02]  /*1170*/  CS2R R132, SRZ ;  /* 0x0000000000847805 */ /* 0x000fe4000001ff00 */
[----:B------:R-:W-:Y:S02]  /*1180*/  CS2R R134, SRZ ;  /* 0x0000000000867805 */ /* 0x000fe4000001ff00 */
[----:B------:R-:W-:Y:S01]  /*1190*/  CS2R R136, SRZ ;  /* 0x0000000000887805 */ /* 0x000fe2000001ff00 */
[----:B------:R-:W-:Y:S01]  /*11a0*/  IMAD.MOV.U32 R139, RZ, RZ, RZ ;  /* 0x000000ffff8b7224 */ /* 0x000fe200078e00ff */
[----:B------:R-:W-:Y:S01]  /*11b0*/  CS2R R24, SRZ ;  /* 0x0000000000187805 */ /* 0x000fe2000001ff00 */
[----:B------:R-:W-:Y:S01]  /*11c0*/  IMAD.MOV.U32 R141, RZ, RZ, RZ ;  /* 0x000000ffff8d7224 */ /* 0x000fe200078e00ff */
[----:B---3--:R-:W-:Y:S01]  /*11d0*/  CS2R R26, SRZ ;  /* 0x00000000001a7805 */ /* 0x008fe2000001ff00 */
[----:B------:R-:W-:Y:S01]  /*11e0*/  IMAD.U32 R142, RZ, RZ, UR4 ;  /* 0x00000004ff8e7e24 */ /* 0x000fe2000f8e00ff */
[----:B------:R-:W-:Y:S01]  /*11f0*/  CS2R R28, SRZ ;  /* 0x00000000001c7805 */ /* 0x000fe2000001ff00 */
[----:B------:R-:W-:Y:S01]  /*1200*/  ULEA.HI UR10, UR8, UR8, URZ, 0x1 ;  /* 0x00000008080a7291 */ /* 0x000fe2000f8f083f */
[----:B------:R-:W-:-:S02]  /*1210*/  CS2R R30, SRZ ;  /* 0x00000000001e7805 */ /* 0x000fc4000001ff00 */
[----:B------:R-:W-:Y:S02]  /*1220*/  CS2R R32, SRZ ;  /* 0x0000000000207805 */ /* 0x000fe4000001ff00 */
[----:B------:R-:W-:Y:S01]  /*1230*/  CS2R R34, SRZ ;  /* 0x0000000000227805 */ /* 0x000fe2000001ff00 */
[----:B------:R-:W-:Y:S01]  /*1240*/  ULOP3.LUT UR11, UR10, 0xffffe, URZ, 0xc0, !UPT ;  /* 0x000ffffe0a0b7892 */ /* 0x000fe2000f8ec03f */
[----:B------:R-:W-:Y:S01]  /*1250*/  CS2R R36, SRZ ;  /* 0x0000000000247805 */ /* 0x000fe2000001ff00 */
[----:B0-----:R-:W-:Y:S01]  /*1260*/  ULEA UR10, UR13, UR12, 0x18 ;  /* 0x0000000c0d0a7291 */ /* 0x001fe2000f8ec03f */
[----:B------:R-:W-:Y:S01]  /*1270*/  CS2R R38, SRZ ;  /* 0x0000000000267805 */ /* 0x000fe2000001ff00 */
[----:B------:R-:W-:Y:S01]  /*1280*/  UIADD3 UR11, UR8, -UR11, URZ ;  /* 0x8000000b080b7290 */ /* 0x000fe2000fffe03f */
[----:B------:R-:W-:Y:S02]  /*1290*/  CS2R R40, SRZ ;  /* 0x0000000000287805 */ /* 0x000fe4000001ff00 */
[----:B------:R-:W-:Y:S01]  /*12a0*/  CS2R R42, SRZ ;  /* 0x00000000002a7805 */ /* 0x000fe2000001ff00 */
[----:B------:R-:W-:Y:S01]  /*12b0*/  UMOV UR8, URZ ;  /* 0x0000003f00087c82 */ /* 0x000fe20008000000 */
[----:B------:R-:W-:Y:S01]  /*12c0*/  ULEA UR11, UR11, UR10, 0xc ;  /* 0x0000000a0b0b7291 */ /* 0x000fe2000f8e603f */
[----:B------:R-:W-:-:S02]  /*12d0*/  CS2R R44, SRZ ;  /* 0x00000000002c7805 */ /* 0x000fc4000001ff00 */
[----:B------:R-:W-:Y:S02]  /*12e0*/  CS2R R46, SRZ ;  /* 0x00000000002e7805 */ /* 0x000fe4000001ff00 */
[----:B------:R-:W-:Y:S01]  /*12f0*/  CS2R R48, SRZ ;  /* 0x0000000000307805 */ /* 0x000fe2000001ff00 */
[----:B------:R-:W-:Y:S01]  /*1300*/  UIADD3 UR11, UR11, 0x100, URZ ;  /* 0x000001000b0b7890 */ /* 0x000fe2000fffe03f */
[----:B------:R-:W-:Y:S02]  /*1310*/  CS2R R50, SRZ ;  /* 0x0000000000327805 */ /* 0x000fe4000001ff00 */
[----:B------:R-:W-:Y:S02]  /*1320*/  CS2R R52, SRZ ;  /* 0x0000000000347805 */ /* 0x000fe4000001ff00 */
[----:B------:R-:W-:Y:S01]  /*1330*/  CS2R R54, SRZ ;  /* 0x0000000000367805 */ /* 0x000fe2000001ff00 */
[----:B------:R-:W-:Y:S01]  /*1340*/  USHF.R.U32.HI UR11, URZ, 0x4, UR11 ;  /* 0x000000043f0b7899 */ /* 0x000fe2000801160b */
[----:B------:R-:W-:-:S02]  /*1350*/  CS2R R56, SRZ ;  /* 0x0000000000387805 */ /* 0x000fc4000001ff00 */
[----:B------:R-:W-:Y:S02]  /*1360*/  CS2R R58, SRZ ;  /* 0x00000000003a7805 */ /* 0x000fe4000001ff00 */
[----:B------:R-:W-:Y:S01]  /*1370*/  CS2R R60, SRZ ;  /* 0x00000000003c7805 */ /* 0x000fe2000001ff00 */
[----:B------:R-:W-:Y:S01]  /*1380*/  ULOP3.LUT UR11, UR11, 0x3fff, URZ, 0xc0, !UPT ;  /* 0x00003fff0b0b7892 */ /* 0x000fe2000f8ec03f */
        /* <DEDUP_REMOVED lines=12> */
[----:B------:R-:W-:Y:S01]  /*1450*/  CS2R R86, SRZ ;  /* 0x0000000000567805 */ /* 0x000fe2000001ff00 */
[----:B------:R-:W-:Y:S06]  /*1460*/  @!P0 BRA `(.L_x_13) ;  /* 0x0000000800308947 */ /* 0x000fec0003800000 */
[----:B------:R-:W-:-:S13]  /*1470*/  ISETP.NE.AND P1, PT, R138, 0x3, PT ;  /* 0x000000038a00780c */ /* 0x000fda0003f25270 */
[----:B------:R-:W-:Y:S05]  /*1480*/  @!P1 BRA `(.L_x_14) ;  /* 0x0000000000049947 */ /* 0x000fea0003800000 */
[----:B------:R-:W-:Y:S01]  /*1490*/  BPT.TRAP 0x1 ;  /* 0x000000040000795c */ /* 0x000fe20000300000 */
.L_x_14:
[----:B------:R-:W-:Y:S01]  /*14a0*/  ULEA UR6, UR5, UR10, 0x3 ;  /* 0x0000000a05067291 */ /* 0x000fe2000f8e183f */
[----:B------:R-:W-:-:S05]  /*14b0*/  IMAD.U32 R10, RZ, RZ, UR4 ;  /* 0x00000004ff0a7e24 */ /* 0x000fca000f8e00ff */
[----:B------:R-:W-:-:S04]  /*14c0*/  SHF.L.U32 R10, R10, 0x1f, RZ ;  /* 0x0000001f0a0a7819 */ /* 0x000fc800000006ff */
[----:B------:R0:W1:Y:S01]  /*14d0*/  SYNCS.PHASECHK.TRANS64.TRYWAIT P0, [UR6], R10 ;  /* 0x0000000aff0075a7 */ /* 0x0000620008000146 */
[----:B------:R-:W-:Y:S05]  /*14e0*/  @!P1 BRA `(.L_x_15) ;  /* 0x0000000000049947 */ /* 0x000fea0003800000 */
[----:B------:R-:W-:Y:S01]  /*14f0*/  BPT.TRAP 0x1 ;  /* 0x000000040000795c */ /* 0x000fe20000300000 */
.L_x_15:
[----:B-1----:R-:W-:Y:S05]  /*1500*/  @P0 BRA `(.L_x_16) ;  /* 0x0000000000080947 */ /* 0x002fea0003800000 */
[----:B------:R-:W1:Y:S02]  /*1510*/  SYNCS.PHASECHK.TRANS64.TRYWAIT P0, [UR6], R10 ;  /* 0x0000000aff0075a7 */ /* 0x000e640008000146 */
[----:B-1----:R-:W-:Y:S05]  /*1520*/  @!P0 BRA `(.L_x_17) ;  /* 0x0000007800d88947 */ /* 0x002fea0003800000 */
.L_x_16:
[----:B------:R-:W-:Y:S01]  /*1530*/  UIADD3 UR6, UR10, 0x6100, URZ ;  /* 0x000061000a067890 */ /* 0x000fe2000fffe03f */
[----:B------:R-:W-:Y:S01]  /*1540*/  WARPGROUP.ARRIVE ;  /* 0x00000000000079c5 */ /* 0x000fe20000000000 */
[----:B------:R-:W-:Y:S01]  /*1550*/  ULOP3.LUT UR12, UR11, 0x10000, URZ, 0xfc, !UPT ;  /* 0x000100000b0c7892 */ /* 0x000fe2000f8efc3f */
[----:B------:R-:W-:Y:S01]  /*1560*/  CS2R R14, SRZ ;  /* 0x00000000000e7805 */ /* 0x000fe2000001ff00 */
[----:B------:R-:W-:Y:S01]  /*1570*/  USHF.R.U32.HI UR6, URZ, 0x4, UR6 ;  /* 0x000000043f067899 */ /* 0x000fe20008011606 */
[----:B------:R-:W-:Y:S01]  /*1580*/  CS2R R12, SRZ ;  /* 0x00000000000c7805 */ /* 0x000fe2000001ff00 */
[----:B------:R-:W-:Y:S01]  /*1590*/  ULEA UR12, UR5, UR12, 0x9 ;  /* 0x0000000c050c7291 */ /* 0x000fe2000f8e483f */
[----:B------:R-:W-:Y:S01]  /*15a0*/  CS2R R16, SRZ ;  /* 0x0000000000107805 */ /* 0x000fe2000001ff00 */
[----:B------:R-:W-:Y:S01]  /*15b0*/  ULOP3.LUT UR6, UR6, 0x3fff, URZ, 0xc0, !UPT ;  /* 0x00003fff06067892 */ /* 0x000fe2000f8ec03f */
[----:B------:R-:W-:Y:S01]  /*15c0*/  CS2R R18, SRZ ;  /* 0x0000000000127805 */ /* 0x000fe2000001ff00 */
[----:B------:R-:W-:Y:S01]  /*15d0*/  UMOV UR13, 0x80000020 ;  /* 0x80000020000d7882 */ /* 0x000fe20000000000 */
[----:B------:R-:W-:Y:S01]  /*15e0*/  UMOV UR15, 0x80000020 ;  /* 0x80000020000f7882 */ /* 0x000fe20000000000 */
[----:B------:R-:W-:Y:S01]  /*15f0*/  ULOP3.LUT UR6, UR6, 0x10000, URZ, 0xfc, !UPT ;  /* 0x0001000006067892 */ /* 0x000fe2000f8efc3f */
[----:B------:R-:W-:Y:S01]  /*1600*/  CS2R R20, SRZ ;  /* 0x0000000000147805 */ /* 0x000fe2000001ff00 */
[----:B------:R-:W-:Y:S01]  /*1610*/  ULDC UR7, c[0x0][0x50c] ;  /* 0x0001430000077ab9 */ /* 0x000fe20000000800 */
[----:B------:R-:W-:Y:S01]  /*1620*/  CS2R R22, SRZ ;  /* 0x0000000000167805 */ /* 0x000fe2000001ff00 */
[----:B------:R-:W-:Y:S01]  /*1630*/  ULEA UR14, UR5, UR6, 0x9 ;  /* 0x00000006050e7291 */ /* 0x000fe2000f8e483f */
[----:B------:R-:W-:Y:S01]  /*1640*/  CS2R R88, SRZ ;  /* 0x0000000000587805 */ /* 0x000fe2000001ff00 */
[----:B------:R-:W-:Y:S01]  /*1650*/  UISETP.NE.AND UP0, UPT, UR7, 0x2, UPT ;  /* 0x000000020700788c */ /* 0x000fe2000bf05270 */
[----:B------:R-:W-:Y:S01]  /*1660*/  CS2R R90, SRZ ;  /* 0x00000000005a7805 */ /* 0x000fe2000001ff00 */
[----:B------:R-:W-:Y:S01]  /*1670*/  UMOV UR6, 0x2 ;  /* 0x0000000200067882 */ /* 0x000fe20000000000 */
[----:B------:R-:W-:Y:S01]  /*1680*/  CS2R R92, SRZ ;  /* 0x00000000005c7805 */ /* 0x000fe2000001ff00 */
[----:B------:R-:W-:Y:S01]  /*1690*/  USEL UR7, URZ, 0x1, UP0 ;  /* 0x000000013f077887 */ /* 0x000fe20008000000 */
[----:B------:R-:W-:-:S02]  /*16a0*/  CS2R R94, SRZ ;  /* 0x00000000005e7805 */ /* 0x000fc4000001ff00 */
[----:B------:R-:W-:Y:S01]  /*16b0*/  CS2R R96, SRZ ;  /* 0x0000000000607805 */ /* 0x000fe2000001ff00 */
[----:B------:R-:W-:Y:S01]  /*16c0*/  QGMMA.64x128x32.F32.E5M2.E5M2 R24, gdesc[UR12], RZ, !UPT ;  /* 0x01e000000c1879f3 */ /* 0x000fe2000c7038ff */
[----:B------:R-:W-:Y:S01]  /*16d0*/  UIADD3 UR12, UR12, 0x2, URZ ;  /* 0x000000020c0c7890 */ /* 0x000fe2000fffe03f */
[----:B------:R-:W-:Y:S02]  /*16e0*/  CS2R R98, SRZ ;  /* 0x0000000000627805 */ /* 0x000fe4000001ff00 */
[----:B------:R-:W-:Y:S01]  /*16f0*/  ISETP.NE.AND P0, PT, RZ, UR7, PT ;  /* 0x00000007ff007c0c */ /* 0x000fe2000bf05270 */
[----:B------:R-:W-:Y:S01]  /*1700*/  UIADD3 UR14, UR14, 0x2, URZ ;  /* 0x000000020e0e7890 */ /* 0x000fe2000fffe03f */
[----:B------:R-:W-:Y:S01]  /*1710*/  CS2R R100, SRZ ;  /* 0x0000000000647805 */ /* 0x000fe2000001ff00 */
[----:B------:R-:W-:Y:S01]  /*1720*/  UMOV UR13, 0x80000020 ;  /* 0x80000020000d7882 */ /* 0x000fe20000000000 */
[----:B------:R-:W-:Y:S01]  /*1730*/  UMOV UR15, 0x80000020 ;  /* 0x80000020000f7882 */ /* 0x000fe20000000000 */
        /* <DEDUP_REMOVED lines=17> */
[----:B------:R-:W-:Y:S01]  /*1850*/  CS2R R136, SRZ ;  /* 0x0000000000887805 */ /* 0x000fe2000001ff00 */
[----:B------:R-:W-:Y:S02]  /*1860*/  IMAD.MOV.U32 R139, RZ, RZ, RZ ;  /* 0x000000ffff8b7224 */ /* 0x000fe400078e00ff */
[----:B------:R-:W-:Y:S01]  /*1870*/  IMAD.MOV.U32 R141, RZ, RZ, RZ ;  /* 0x000000ffff8d7224 */ /* 0x000fe200078e00ff */
[----:B------:R-:W-:Y:S01]  /*1880*/  QGMMA.64x128x32.F32.E5M2.E5M2 R24, gdesc[UR12], R24, gsb0 ;  /* 0x01e000000c1879f3 */ /* 0x000fe20008003818 */
[----:B------:R-:W-:Y:S05]  /*1890*/  @!P0 BRA `(.L_x_18) ;  /* 0x0000000400088947 */ /* 0x000fea0003800000 */
[----:B------:R-:W-:Y:S02]  /*18a0*/  WARPGROUP.DEPBAR.LE gsb0, 0x0 ;  /* 0x00008000000079c5 */ /* 0x000fe40000010000 */
[----:B------:R-:W-:-:S01]  /*18b0*/  FADD R141, RZ, R24 ;  /* 0x00000018ff8d7221 */ /* 0x000fc20000000000 */
[----:B------:R-:W-:Y:S01]  /*18c0*/  FADD R136, RZ, R25 ;  /* 0x00000019ff887221 */ /* 0x000fe20000000000 */
        /* <DEDUP_REMOVED lines=62> */
[----:B------:R-:W-:-:S06]  /*1cb0*/  UMOV UR6, URZ ;  /* 0x0000003f00067c82 */ /* 0x000fcc0008000000 */
.L_x_18:
[----:B------:R-:W-:-:S04]  /*1cc0*/  UIADD3 UR18, UR5, 0x1, URZ ;  /* 0x0000000105127890 */ /* 0x000fc8000fffe03f */
[----:B------:R-:W-:-:S04]  /*1cd0*/  UISETP.NE.AND UP0, UPT, UR18, 0x3, UPT ;  /* 0x000000031200788c */ /* 0x000fc8000bf05270 */
[----:B------:R-:W-:Y:S02]  /*1ce0*/  USEL UR8, URZ, 0x1, UP0 ;  /* 0x000000013f087887 */ /* 0x000fe40008000000 */
[----:B------:R-:W-:Y:S02]  /*1cf0*/  USEL UR18, UR18, URZ, UP0 ;  /* 0x0000003f12127287 */ /* 0x000fe40008000000 */
[----:B------:R-:W-:-:S06]  /*1d00*/  ULOP3.LUT UR8, UR4, UR8, URZ, 0x3c, !UPT ;  /* 0x0000000804087292 */ /* 0x000fcc000f8e3c3f */
[----:B------:R-:W-:Y:S01]  /*1d10*/  IMAD.U32 R142, RZ, RZ, UR8 ;  /* 0x00000008ff8e7e24 */ /* 0x000fe2000f8e00ff */
[----:B------:R-:W-:-:S06]  /*1d20*/  UMOV UR8, 0x1 ;  /* 0x0000000100087882 */ /* 0x000fcc0000000000 */
.L_x_13:
[----:B------:R-:W-:-:S04]  /*1d30*/  UISETP.LT.AND UP0, UPT, UR9, 0x1, UPT ;  /* 0x000000010900788c */ /* 0x000fc8000bf01270 */
[----:B------:R-:W-:-:S04]  /*1d40*/  USEL UR12, UR9, 0x1, UP0 ;  /* 0x00000001090c7887 */ /* 0x000fc80008000000 */
[----:B------:R-:W-:-:S04]  /*1d50*/  UIADD3 UR12, UR9, -UR12, URZ ;  /* 0x8000000c090c7290 */ /* 0x000fc8000fffe03f */
[----:B------:R-:W-:-:S06]  /*1d60*/  UISETP.GE.AND UP0, UPT, UR12, 0x1, UPT ;  /* 0x000000010c00788c */ /* 0x000fcc000bf06270 */
[----:B------:R-:W-:-:S13]  /*1d70*/  PLOP3.LUT P0, PT, PT, PT, UP0, 0x80, 0x0 ;  /* 0x000000000000781c */ /* 0x000fda0003f0f008 */
[----:B------:R-:W-:Y:S05]  /*1d80*/  @!P0 BRA `(.L_x_19) ;  /* 0x0000000800048947 */ /* 0x000fea0003800000 */
[----:B01----:R-:W-:Y:S01]  /*1d90*/  IMAD.U32 R10, RZ, RZ, UR12 ;  /* 0x0000000cff0a7e24 */ /* 0x003fe2000f8e00ff */
[----:B------:R-:W-:Y:S01]  /*1da0*/  UMOV UR19, UR5 ;  /* 0x0000000500137c82 */ /* 0x000fe20008000000 */
[----:B------:R-:W-:-:S05]  /*1db0*/  ULDC UR20, c[0x0][0x50c] ;  /* 0x0001430000147ab9 */ /* 0x000fca0000000800 */
.L_x_27:
[----:B------:R-:W-:-:S13]  /*1dc0*/  ISETP.NE.AND P1, PT, R138, 0x3, PT ;  /* 0x000000038a00780c */ /* 0x000fda0003f25270 */
[----:B01----:R-:W-:Y:S05]  /*1dd0*/  @!P1 BRA `(.L_x_20) ;  /* 0x0000000000049947 */ /* 0x003fea0003800000 */
[----:B------:R-:W-:Y:S01]  /*1de0*/  BPT.TRAP 0x1 ;  /* 0x000000040000795c */ /* 0x000fe20000300000 */
.L_x_20:
[----:B------:R-:W0:Y:S01]  /*1df0*/  S2UR UR12, SR_CgaCtaId ;  /* 0x00000000000c79c3 */ /* 0x000e220000008800 */
[----:B------:R-:W-:Y:S01]  /*1e00*/  UMOV UR10, 0x400 ;  /* 0x00000400000a7882 */ /* 0x000fe20000000000 */
[----:B------:R-:W-:Y:S01]  /*1e10*/  SHF.L.U32 R11, R142, 0x1f, RZ ;  /* 0x0000001f8e0b7819 */ /* 0x000fe200000006ff */
[----:B0-----:R-:W-:-:S04]  /*1e20*/  ULEA UR10, UR12, UR10, 0x18 ;  /* 0x0000000a0c0a7291 */ /* 0x001fc8000f8ec03f */
[----:B------:R-:W-:-:S09]  /*1e30*/  ULEA UR12, UR18, UR10, 0x3 ;  /* 0x0000000a120c7291 */ /* 0x000fd2000f8e183f */
[----:B------:R0:W1:Y:S01]  /*1e40*/  SYNCS.PHASECHK.TRANS64.TRYWAIT P0, [UR12], R11 ;  /* 0x0000000bff0075a7 */ /* 0x000062000800014c */
[----:B------:R-:W-:Y:S05]  /*1e50*/  @!P1 BRA `(.L_x_21) ;  /* 0x0000000000049947 */ /* 0x000fea0003800000 */
[----:B------:R-:W-:Y:S01]  /*1e60*/  BPT.TRAP 0x1 ;  /* 0x000000040000795c */ /* 0x000fe20000300000 */
.L_x_21:
[----:B-1----:R-:W-:Y:S05]  /*1e70*/  @P0 BRA `(.L_x_22) ;  /* 0x0000000000080947 */ /* 0x002fea0003800000 */
[----:B------:R-:W1:Y:S02]  /*1e80*/  SYNCS.PHASECHK.TRANS64.TRYWAIT P0, [UR12], R11 ;  /* 0x0000000bff0075a7 */ /* 0x000e64000800014c */
[----:B-1----:R-:W-:Y:S05]  /*1e90*/  @!P0 BRA `(.L_x_23) ;  /* 0x0000007000948947 */ /* 0x002fea0003800000 */
.L_x_22:
[----:B------:R-:W-:Y:S01]  /*1ea0*/  UIADD3 UR12, UR10, 0x6100, URZ ;  /* 0x000061000a0c7890 */ /* 0x000fe2000fffe03f */
[----:B------:R-:W-:Y:S01]  /*1eb0*/  WARPGROUP.ARRIVE ;  /* 0x00000000000079c5 */ /* 0x000fe20000000000 */
[----:B------:R-:W-:Y:S02]  /*1ec0*/  UISETP.NE.AND UP0, UPT, UR7, URZ, UPT ;  /* 0x0000003f0700728c */ /* 0x000fe4000bf05270 */
[----:B------:R-:W-:Y:S02]  /*1ed0*/  USHF.R.U32.HI UR12, URZ, 0x4, UR12 ;  /* 0x000000043f0c7899 */ /* 0x000fe4000801160c */
[----:B------:R-:W-:Y:S02]  /*1ee0*/  USEL UR8, UR8, URZ, !UP0 ;  /* 0x0000003f08087287 */ /* 0x000fe4000c000000 */
[----:B------:R-:W-:Y:S02]  /*1ef0*/  ULOP3.LUT UR7, UR12, 0x3fff, URZ, 0xc0, !UPT ;  /* 0x00003fff0c077892 */ /* 0x000fe4000f8ec03f */
[----:B------:R-:W-:-:S02]  /*1f00*/  ULOP3.LUT UR12, UR11, 0x10000, URZ, 0xfc, !UPT ;  /* 0x000100000b0c7892 */ /* 0x000fc4000f8efc3f */
[----:B------:R-:W-:Y:S02]  /*1f10*/  ULOP3.LUT UR7, UR7, 0x10000, URZ, 0xfc, !UPT ;  /* 0x0001000007077892 */ /* 0x000fe4000f8efc3f */
[----:B------:R-:W-:Y:S02]  /*1f20*/  UISETP.NE.U32.AND UP0, UPT, UR8, URZ, UPT ;  /* 0x0000003f0800728c */ /* 0x000fe4000bf05070 */
[----:B------:R-:W-:Y:S02]  /*1f30*/  ULEA UR12, UR18, UR12, 0x9 ;  /* 0x0000000c120c7291 */ /* 0x000fe4000f8e483f */
[----:B------:R-:W-:Y:S01]  /*1f40*/  ULEA UR14, UR18, UR7, 0x9 ;  /* 0x00000007120e7291 */ /* 0x000fe2000f8e483f */
[----:B------:R-:W-:Y:S01]  /*1f50*/  UMOV UR13, 0x80000020 ;  /* 0x80000020000d7882 */ /* 0x000fe20000000000 */
[----:B------:R-:W-:Y:S01]  /*1f60*/  UMOV UR15, 0x80000020 ;  /* 0x80000020000f7882 */ /* 0x000fe20000000000 */
[----:B------:R-:W-:-:S06]  /*1f70*/  UIADD3 UR6, UR6, 0x2, URZ ;  /* 0x0000000206067890 */ /* 0x000fcc000fffe03f */
[----:B------:R-:W-:Y:S01]  /*1f80*/  QGMMA.64x128x32.F32.E5M2.E5M2 R24, gdesc[UR12], R24, UP0 ;  /* 0x01e000000c1879f3 */ /* 0x000fe2000bf03818 */
[----:B------:R-:W-:Y:S02]  /*1f90*/  UIADD3 UR12, UR12, 0x2, URZ ;  /* 0x000000020c0c7890 */ /* 0x000fe4000fffe03f */
[----:B------:R-:W-:Y:S01]  /*1fa0*/  UIADD3 UR14, UR14, 0x2, URZ ;  /* 0x000000020e0e7890 */ /* 0x000fe2000fffe03f */
[----:B------:R-:W-:Y:S01]  /*1fb0*/  UMOV UR13, 0x80000020 ;  /* 0x80000020000d7882 */ /* 0x000fe20000000000 */
[----:B------:R-:W-:Y:S01]  /*1fc0*/  UMOV UR15, 0x80000020 ;  /* 0x80000020000f7882 */ /* 0x000fe20000000000 */
[----:B------:R-:W-:-:S04]  /*1fd0*/  UISETP.NE.AND UP0, UPT, UR6, UR20, UPT ;  /* 0x000000140600728c */ /* 0x000fc8000bf05270 */
[----:B------:R-:W-:-:S06]  /*1fe0*/  USEL UR7, URZ, 0x1, UP0 ;  /* 0x000000013f077887 */ /* 0x000fcc0008000000 */
[----:B------:R-:W-:Y:S01]  /*1ff0*/  ISETP.NE.AND P0, PT, RZ, UR7, PT ;  /* 0x00000007ff007c0c */ /* 0x000fe2000bf05270 */
[----:B------:R-:W-:Y:S03]  /*2000*/  QGMMA.64x128x32.F32.E5M2.E5M2 R24, gdesc[UR12], R24, gsb0 ;  /* 0x01e000000c1879f3 */ /* 0x000fe60008003818 */
[----:B------:R-:W-:-:S09]  /*2010*/  WARPGROUP.DEPBAR.LE gsb0, 0x1 ;  /* 0x00008000000079c5 */ /* 0x000fd20000010100 */
[----:B------:R-:W-:Y:S05]  /*2020*/  @!P0 BRA `(.L_x_24) ;  /* 0x0000000400088947 */ /* 0x000fea0003800000 */
[----:B------:R-:W-:Y:S02]  /*2030*/  WARPGROUP.DEPBAR.LE gsb0, 0x0 ;  /* 0x00008000000079c5 */ /* 0x000fe40000010000 */
[----:B------:R-:W-:-:S01]  /*2040*/  FADD R141, R24, R141 ;  /* 0x0000008d188d7221 */ /* 0x000fc20000000000 */
[----:B------:R-:W-:Y:S01]  /*2050*/  FADD R136, R25, R136 ;  /* 0x0000008819887221 */ /* 0x000fe20000000000 */
        /* <DEDUP_REMOVED lines=62> */
[----:B------:R-:W-:-:S06]  /*2440*/  UMOV UR6, URZ ;  /* 0x0000003f00067c82 */ /* 0x000fcc0008000000 */
.L_x_24:
[----:B------:R-:W-:Y:S05]  /*2450*/  @!P1 BRA `(.L_x_25) ;  /* 0x0000000000049947 */ /* 0x000fea0003800000 */
[----:B------:R-:W-:Y:S01]  /*2460*/  BPT.TRAP 0x1 ;  /* 0x000000040000795c */ /* 0x000fe20000300000 */
.L_x_25:
[----:B------:R-:W-:Y:S01]  /*2470*/  ULEA UR8, UR19, UR10, 0x3 ;  /* 0x0000000a13087291 */ /* 0x000fe2000f8e183f */
[----:B------:R-:W-:-:S03]  /*2480*/  ISETP.GT.U32.AND P0, PT, R4, 0x1, PT ;  /* 0x000000010400780c */ /* 0x000fc60003f04070 */
[----:B------:R-:W-:-:S04]  /*2490*/  UIADD3 UR8, UR8, 0x18, URZ ;  /* 0x0000001808087890 */ /* 0x000fc8000fffe03f */
[----:B------:R-:W-:-:S09]  /*24a0*/  UPRMT UR8, URZ, 0x654, UR8 ;  /* 0x000006543f087896 */ /* 0x000fd20008000008 */
[----:B------:R-:W-:Y:S01]  /*24b0*/  SYNCS.ARRIVE.TRANS64.RED.A1T0 RZ, [UR8], RZ ;  /* 0x000000ffffff79a7 */ /* 0x000fe20008100408 */
[----:B------:R-:W-:Y:S05]  /*24c0*/  @P0 BRA `(.L_x_26) ;  /* 0x0000000000040947 */ /* 0x000fea0003800000 */
[----:B------:R-:W-:Y:S01]  /*24d0*/  BPT.TRAP 0x1 ;  /* 0x000000040000795c */ /* 0x000fe20000300000 */
.L_x_26:
[----:B------:R-:W-:Y:S01]  /*24e0*/  UIADD3 UR18, UR18, 0x1, URZ ;  /* 0x0000000112127890 */ /* 0x000fe2000fffe03f */
[C---:B------:R-:W-:Y:S01]  /*24f0*/  ISETP.GT.AND P0, PT, R10.reuse, 0x1, PT ;  /* 0x000000010a00780c */ /* 0x040fe20003f04270 */
[----:B------:R-:W-:Y:S01]  /*2500*/  UIADD3 UR19, UR19, 0x1, URZ ;  /* 0x0000000113137890 */ /* 0x000fe2000fffe03f */
[----:B------:R-:W-:Y:S01]  /*2510*/  VIADD R10, R10, 0xffffffff ;  /* 0xffffffff0a0a7836 */ /* 0x000fe20000000000 */
[----:B------:R-:W-:Y:S02]  /*2520*/  UISETP.NE.AND UP0, UPT, UR18, 0x3, UPT ;  /* 0x000000031200788c */ /* 0x000fe4000bf05270 */
[----:B------:R-:W-:Y:S02]  /*2530*/  UISETP.NE.AND UP1, UPT, UR19, 0x3, UPT ;  /* 0x000000031300788c */ /* 0x000fe4000bf25270 */
[----:B------:R-:W-:Y:S02]  /*2540*/  USEL UR8, URZ, 0x1, UP0 ;  /* 0x000000013f087887 */ /* 0x000fe40008000000 */
[----:B------:R-:W-:-:S02]  /*2550*/  USEL UR18, UR18, URZ, UP0 ;  /* 0x0000003f12127287 */ /* 0x000fc40008000000 */
[----:B------:R-:W-:Y:S02]  /*2560*/  USEL UR19, UR19, URZ, UP1 ;  /* 0x0000003f13137287 */ /* 0x000fe40008800000 */
[----:B------:R-:W-:Y:S01]  /*2570*/  LOP3.LUT R142, R142, UR8, RZ, 0x3c, !PT ;  /* 0x000000088e8e7c12 */ /* 0x000fe2000f8e3cff */
[----:B------:R-:W-:Y:S01]  /*2580*/  UMOV UR8, 0x1 ;  /* 0x0000000100087882 */ /* 0x000fe20000000000 */
[----:B------:R-:W-:Y:S08]  /*2590*/  @P0 BRA `(.L_x_27) ;  /* 0xfffffff800080947 */ /* 0x000ff0000383ffff */
.L_x_19:
[----:B------:R-:W-:Y:S01]  /*25a0*/  UISETP.NE.AND UP0, UPT, UR6, URZ, UPT ;  /* 0x0000003f0600728c */ /* 0x000fe2000bf05270 */
[----:B01----:R-:W0:Y:S03]  /*25b0*/  LDC R10, c[0x0][0x28c] ;  /* 0x0000a300ff0a7b82 */ /* 0x003e260000000800 */
[----:B------:R-:W-:-:S06]  /*25c0*/  USEL UR6, URZ, 0x1, !UP0 ;  /* 0x000000013f067887 */ /* 0x000fcc000c000000 */
[----:B------:R-:W-:Y:S02]  /*25d0*/  ISETP.NE.AND P0, PT, RZ, UR6, PT ;  /* 0x00000006ff007c0c */ /* 0x000fe4000bf05270 */
[----:B0-----:R-:W-:-:S11]  /*25e0*/  ISETP.GE.AND P1, PT, R10, 0x1, PT ;  /* 0x000000010a00780c */ /* 0x001fd60003f26270 */
[----:B------:R-:W-:Y:S05]  /*25f0*/  @!P0 BRA `(.L_x_28) ;  /* 0x0000000400048947 */ /* 0x000fea0003800000 */
[----:B------:R-:W-:Y:S02]  /*2600*/  WARPGROUP.DEPBAR.LE gsb0, 0x0 ;  /* 0x00008000000079c5 */ /* 0x000fe40000010000 */
[----:B------:R-:W-:Y:S01]  /*2610*/  FADD R141, R24, R141 ;  /* 0x0000008d188d7221 */ /* 0x000fe20000000000 */
        /* <DEDUP_REMOVED lines=62> */
[----:B------:R-:W-:-:S07]  /*2a00*/  FADD R14, R14, R87 ;  /* 0x000000570e0e7221 */ /* 0x000fce0000000000 */
.L_x_28:
[----:B------:R-:W-:Y:S02]  /*2a10*/  WARPGROUP.DEPBAR.LE gsb0, 0x0 ;  /* 0x00008000000079c5 */ /* 0x000fe40000010000 */
[----:B------:R-:W-:Y:S05]  /*2a20*/  @!P1 BRA `(.L_x_29) ;  /* 0x0000000000409947 */ /* 0x000fea0003800000 */
[----:B------:R-:W-:-:S13]  /*2a30*/  ISETP.NE.AND P0, PT, R138, 0x3, PT ;  /* 0x000000038a00780c */ /* 0x000fda0003f05270 */
[----:B------:R-:W-:Y:S05]  /*2a40*/  @!P0 BRA `(.L_x_30) ;  /* 0x0000000000048947 */ /* 0x000fea0003800000 */
[----:B------:R-:W-:Y:S01]  /*2a50*/  BPT.TRAP 0x1 ;  /* 0x000000040000795c */ /* 0x000fe20000300000 */
.L_x_30:
[----:B------:R-:W-:Y:S01]  /*2a60*/  UISETP.LT.AND UP0, UPT, UR9, 0x1, UPT ;  /* 0x000000010900788c */ /* 0x000fe2000bf01270 */
[----:B------:R-:W-:-:S03]  /*2a70*/  ISETP.GT.U32.AND P0, PT, R4, 0x1, PT ;  /* 0x000000010400780c */ /* 0x000fc60003f04070 */
[----:B------:R-:W-:-:S04]  /*2a80*/  USEL UR8, UR9, 0x1, UP0 ;  /* 0x0000000109087887 */ /* 0x000fc80008000000 */
[----:B------:R-:W-:-:S04]  /*2a90*/  UIADD3 UR8, UR5, UR9, -UR8 ;  /* 0x0000000905087290 */ /* 0x000fc8000fffe808 */
[----:B------:R-:W-:-:S04]  /*2aa0*/  UIMAD.WIDE.U32 UR6, UR8, -0x55555555, URZ ;  /* 0xaaaaaaab080678a5 */ /* 0x000fc8000f8e003f */
[----:B------:R-:W-:-:S04]  /*2ab0*/  USHF.R.U32.HI UR6, URZ, 0x1, UR7 ;  /* 0x000000013f067899 */ /* 0x000fc80008011607 */
[----:B------:R-:W-:-:S04]  /*2ac0*/  UIMAD UR8, UR6, -0x3, UR8 ;  /* 0xfffffffd060878a4 */ /* 0x000fc8000f8e0208 */
[----:B------:R-:W-:-:S04]  /*2ad0*/  ULEA UR8, UR8, UR10, 0x3 ;  /* 0x0000000a08087291 */ /* 0x000fc8000f8e183f */
[----:B------:R-:W-:-:S04]  /*2ae0*/  UIADD3 UR8, UR8, 0x18, URZ ;  /* 0x0000001808087890 */ /* 0x000fc8000fffe03f */
[----:B------:R-:W-:-:S09]  /*2af0*/  UPRMT UR8, URZ, 0x654, UR8 ;  /* 0x000006543f087896 */ /* 0x000fd20008000008 */
[----:B------:R-:W-:Y:S01]  /*2b00*/  SYNCS.ARRIVE.TRANS64.RED.A1T0 RZ, [UR8], RZ ;  /* 0x000000ffffff79a7 */ /* 0x000fe20008100408 */
[----:B------:R-:W-:Y:S05]  /*2b10*/  @P0 BRA `(.L_x_29) ;  /* 0x0000000000040947 */ /* 0x000fea0003800000 */
[----:B------:R-:W-:Y:S01]  /*2b20*/  BPT.TRAP 0x1 ;  /* 0x000000040000795c */ /* 0x000fe20000300000 */
.L_x_29:
[----:B------:R-:W0:Y:S01]  /*2b30*/  LDC R26, c[0x0][0x288] ;  /* 0x0000a200ff1a7b82 */ /* 0x000e220000000800 */
[--C-:B------:R-:W-:Y:S01]  /*2b40*/  SHF.R.U32.HI R10, RZ, 0x2, R0.reuse ;  /* 0x00000002ff0a7819 */ /* 0x100fe20000011600 */
[----:B------:R-:W-:Y:S01]  /*2b50*/  IMAD.SHL.U32 R29, R7, 0x80, RZ ;  /* 0x00000080071d7824 */ /* 0x000fe200078e00ff */
[----:B------:R-:W-:Y:S01]  /*2b60*/  SHF.R.U32.HI R25, RZ, 0x7, R0 ;  /* 0x00000007ff197819 */ /* 0x000fe20000011600 */
[----:B------:R-:W-:Y:S01]  /*2b70*/  UIADD3 UR5, UR9, UR5, URZ ;  /* 0x0000000509057290 */ /* 0x000fe2000fffe03f */
[----:B------:R-:W-:Y:S01]  /*2b80*/  LOP3.LUT R11, R10, 0x7, RZ, 0xc0, !PT ;  /* 0x000000070a0b7812 */ /* 0x000fe200078ec0ff */
[----:B------:R-:W-:Y:S01]  /*2b90*/  IMAD.SHL.U32 R31, R6, 0x80, RZ ;  /* 0x00000080061f7824 */ /* 0x000fe200078e00ff */
[----:B------:R-:W-:Y:S01]  /*2ba0*/  LOP3.LUT R10, R25, 0x1, RZ, 0xc0, !PT ;  /* 0x00000001190a7812 */ /* 0x000fe200078ec0ff */
[----:B------:R-:W-:Y:S01]  /*2bb0*/  UISETP.GT.U32.AND UP0, UPT, UR5, 0x2, UPT ;  /* 0x000000020500788c */ /* 0x000fe2000bf04070 */
[----:B------:R-:W-:Y:S01]  /*2bc0*/  LOP3.LUT R24, R0, 0x60, RZ, 0xc0, !PT ;  /* 0x0000006000187812 */ /* 0x000fe200078ec0ff */
[----:B------:R-:W-:Y:S01]  /*2bd0*/  ULDC UR12, c[0x0][0x284] ;  /* 0x0000a100000c7ab9 */ /* 0x000fe20000000800 */
[----:B------:R-:W-:Y:S01]  /*2be0*/  UISETP.GE.U32.AND UP1, UPT, UR9, 0x3, UPT ;  /* 0x000000030900788c */ /* 0x000fe2000bf26070 */
[----:B------:R-:W-:Y:S01]  /*2bf0*/  IMAD.SHL.U32 R30, R10, 0x40, RZ ;  /* 0x000000400a1e7824 */ /* 0x000fe200078e00ff */
[----:B------:R-:W-:Y:S01]  /*2c00*/  SHF.R.U32.HI R28, RZ, 0x1, R24 ;  /* 0x00000001ff1c7819 */ /* 0x000fe20000011618 */
[----:B------:R-:W-:Y:S01]  /*2c10*/  UISETP.LT.U32.AND UP0, UPT, UR9, 0x3, UP0 ;  /* 0x000000030900788c */ /* 0x000fe20008701070 */
[----:B------:R-:W-:Y:S01]  /*2c20*/  LOP3.LUT R24, R0, 0x3, RZ, 0xc0, !PT ;  /* 0x0000000300187812 */ /* 0x000fe200078ec0ff */
[----:B------:R-:W-:Y:S01]  /*2c30*/  UIMAD.WIDE.U32 UR6, UR5, -0x55555555, URZ ;  /* 0xaaaaaaab050678a5 */ /* 0x000fe2000f8e003f */
[--C-:B------:R-:W-:Y:S01]  /*2c40*/  IADD3 R25, RZ, -R28, -R11.reuse ;  /* 0x8000001cff197210 */ /* 0x100fe20007ffe80b */
[----:B------:R-:W-:Y:S01]  /*2c50*/  USEL UR8, URZ, 0x1, !UP0 ;  /* 0x000000013f087887 */ /* 0x000fe2000c000000 */
[----:B------:R-:W-:Y:S01]  /*2c60*/  LOP3.LUT R11, R30, 0x40, R11, 0xe2, !PT ;  /* 0x000000401e0b7812 */ /* 0x000fe200078ee20b */
[----:B------:R-:W-:Y:S01]  /*2c70*/  ULDC.64 UR10, c[0x0][0x5d0] ;  /* 0x00017400000a7ab9 */ /* 0x000fe20000000a00 */
[----:B------:R-:W-:Y:S01]  /*2c80*/  SHF.R.S32.HI R34, RZ, 0x1f, R5 ;  /* 0x0000001fff227819 */ /* 0x000fe20000011405 */
[----:B------:R-:W-:Y:S01]  /*2c90*/  IMAD R10, R10, -0x40, R25 ;  /* 0xffffffc00a0a7824 */ /* 0x000fe200078e0219 */
[----:B------:R-:W-:Y:S01]  /*2ca0*/  USHF.R.U32.HI UR6, URZ, 0x1, UR7 ;  /* 0x000000013f067899 */ /* 0x000fe20008011607 */
[----:B0-----:R-:W-:Y:S01]  /*2cb0*/  IMAD R30, R24, -0x2, R26 ;  /* 0xfffffffe181e7824 */ /* 0x001fe200078e021a */
[----:B------:R-:W-:Y:S01]  /*2cc0*/  ISETP.GE.AND P0, PT, R29, R26, PT ;  /* 0x0000001a1d00720c */ /* 0x000fe20003f06270 */
[----:B------:R-:W-:Y:S01]  /*2cd0*/  IMAD.SHL.U32 R24, R0, 0x2, RZ ;  /* 0x0000000200187824 */ /* 0x000fe200078e00ff */
[----:B------:R-:W-:Y:S01]  /*2ce0*/  ULOP3.LUT UR4, UR4, UR8, URZ, 0x3c, !UPT ;  /* 0x0000000804047292 */ /* 0x000fe2000f8e3c3f */
[----:B------:R-:W-:Y:S01]  /*2cf0*/  IMAD R32, R34, UR10, RZ ;  /* 0x0000000a22207c24 */ /* 0x000fe2000f8e02ff */
[----:B------:R-:W-:Y:S01]  /*2d00*/  ISETP.GE.OR P0, PT, R31, UR12, P0 ;  /* 0x0000000c1f007c0c */ /* 0x000fe20008706670 */
[----:B------:R-:W-:Y:S01]  /*2d10*/  IMAD.WIDE R26, R6, 0x80, RZ ;  /* 0x00000080061a7825 */ /* 0x000fe200078e02ff */
[----:B------:R-:W-:Y:S01]  /*2d20*/  LOP3.LUT R24, R29, 0x6, R24, 0xf8, !PT ;  /* 0x000000061d187812 */ /* 0x000fe200078ef818 */
[----:B------:R-:W-:Y:S01]  /*2d30*/  UIMAD UR5, UR6, -0x3, UR5 ;  /* 0xfffffffd060578a4 */ /* 0x000fe2000f8e0205 */
[----:B------:R-:W-:Y:S01]  /*2d40*/  IADD3 R36, -R31, UR12, R10 ;  /* 0x0000000c1f247c10 */ /* 0x000fe2000fffe10a */
[----:B------:R-:W-:Y:S01]  /*2d50*/  IMAD R33, R5, UR11, R32 ;  /* 0x0000000b05217c24 */ /* 0x000fe2000f8e0220 */
[----:B------:R-:W-:Y:S01]  /*2d60*/  SHF.R.S32.HI R25, RZ, 0x1f, R24 ;  /* 0x0000001fff197819 */ /* 0x000fe20000011418 */
[----:B------:R-:W-:Y:S01]  /*2d70*/  @UP1 ULOP3.LUT UR4, UR4, 0x1, UR6, 0x78, !UPT ;  /* 0x0000000104041892 */ /* 0x000fe2000f8e7806 */
[----:B------:R-:W-:Y:S01]  /*2d80*/  LOP3.LUT R35, R26, R11, R28, 0xfe, !PT ;  /* 0x0000000b1a237212 */ /* 0x000fe200078efe1c */
[----:B------:R-:W-:-:S02]  /*2d90*/  IMAD.IADD R29, R30, 0x1, -R29 ;  /* 0x000000011e1d7824 */ /* 0x000fc400078e0a1d */
[----:B------:R-:W-:-:S04]  /*2da0*/  IMAD.WIDE.U32 R6, R5, UR10, R24 ;  /* 0x0000000a05067c25 */ /* 0x000fc8000f8e0018 */
[----:B------:R-:W-:Y:S02]  /*2db0*/  IMAD.IADD R7, R7, 0x1, R33 ;  /* 0x0000000107077824 */ /* 0x000fe400078e0221 */
[----:B------:R-:W-:Y:S01]  /*2dc0*/  IMAD.MOV.U32 R28, RZ, RZ, -0x1 ;  /* 0xffffffffff1c7424 */ /* 0x000fe200078e00ff */
[----:B------:R-:W-:Y:S06]  /*2dd0*/  @P0 BRA `(.L_x_31) ;  /* 0x0000004400a40947 */ /* 0x000fec0003800000 */
[----:B------:R-:W0:Y:S01]  /*2de0*/  LDC.64 R32, c[0x0][0x5c8] ;  /* 0x00017200ff207b82 */ /* 0x000e220000000a00 */
[----:B------:R-:W-:Y:S01]  /*2df0*/  ULDC.64 UR6, c[0x0][0x5c0] ;  /* 0x0001700000067ab9 */ /* 0x000fe20000000a00 */
[----:B------:R-:W-:Y:S01]  /*2e00*/  BSSY B0, `(.L_x_31) ;  /* 0x0000466000007945 */ /* 0x000fe20003800000 */
[-C--:B0-----:R-:W-:Y:S02]  /*2e10*/  IMAD R10, R27, R32.reuse, RZ ;  /* 0x000000201b0a7224 */ /* 0x081fe400078e02ff */
[----:B------:R-:W-:-:S04]  /*2e20*/  IMAD.WIDE.U32 R6, R35, R32, R6 ;  /* 0x0000002023067225 */ /* 0x000fc800078e0006 */
[----:B------:R-:W-:Y:S01]  /*2e30*/  IMAD R31, R35, R33, R10 ;  /* 0x00000021231f7224 */ /* 0x000fe200078e020a */
[----:B------:R-:W-:Y:S02]  /*2e40*/  LEA R11, P0, R32, R6, 0x3 ;  /* 0x00000006200b7211 */ /* 0x000fe400078018ff */
[----:B------:R-:W-:Y:S01]  /*2e50*/  IADD3 R10, P1, R6, UR6, RZ ;  /* 0x00000006060a7c10 */ /* 0x000fe2000ff3e0ff */
[----:B------:R-:W-:Y:S01]  /*2e60*/  IMAD.IADD R31, R7, 0x1, R31 ;  /* 0x00000001071f7824 */ /* 0x000fe200078e021f */
[----:B------:R-:W-:-:S04]  /*2e70*/  IADD3 R6, P3, R11, UR6, RZ ;  /* 0x000000060b067c10 */ /* 0x000fc8000ff7e0ff */
[----:B------:R-:W-:Y:S02]  /*2e80*/  LEA.HI.X R7, R32, R31, R33, 0x3, P0 ;  /* 0x0000001f20077211 */ /* 0x000fe400000f1c21 */
[----:B---3-5:R-:W-:Y:S02]  /*2e90*/  FSETP.NEU.AND P0, PT, R9, RZ, PT ;  /* 0x000000ff0900720b */ /* 0x028fe40003f0d000 */
[----:B------:R-:W-:Y:S02]  /*2ea0*/  IADD3.X R11, R31, UR7, RZ, P1, !PT ;  /* 0x000000071f0b7c10 */ /* 0x000fe40008ffe4ff */
[----:B------:R-:W-:-:S09]  /*2eb0*/  IADD3.X R7, R7, UR7, RZ, P3, !PT ;  /* 0x0000000707077c10 */ /* 0x000fd20009ffe4ff */
[----:B------:R-:W-:Y:S05]  /*2ec0*/  @!P0 BRA `(.L_x_32) ;  /* 0x00000034005c8947 */ /* 0x000fea0003800000 */
[----:B------:R-:W-:Y:S01]  /*2ed0*/  ULDC.64 UR6, c[0x0][0x5b8] ;  /* 0x00016e0000067ab9 */ /* 0x000fe20000000a00 */
[----:B------:R-:W-:Y:S01]  /*2ee0*/  ISETP.GE.AND P0, PT, R36, 0x1, PT ;  /* 0x000000012400780c */ /* 0x000fe20003f06270 */
[----:B------:R-:W-:Y:S01]  /*2ef0*/  IMAD R32, R34, UR6, RZ ;  /* 0x0000000622207c24 */ /* 0x000fe2000f8e02ff */
[----:B------:R-:W-:Y:S01]  /*2f00*/  ULDC.64 UR10, c[0x0][0x5a8] ;  /* 0x00016a00000a7ab9 */ /* 0x000fe20000000a00 */
[----:B------:R-:W-:Y:S01]  /*2f10*/  IMAD.WIDE.U32 R30, R5, UR6, R24 ;  /* 0x00000006051e7c25 */ /* 0x000fe2000f8e0018 */
[----:B------:R-:W-:Y:S01]  /*2f20*/  ISETP.LT.OR P4, PT, R29, 0x1, !P0 ;  /* 0x000000011d00780c */ /* 0x000fe20004781670 */
[----:B------:R-:W-:Y:S02]  /*2f30*/  BSSY B1, `(.L_x_33) ;  /* 0x000000c000017945 */ /* 0x000fe40003800000 */
[----:B------:R-:W-:Y:S01]  /*2f40*/  IMAD R5, R5, UR7, R32 ;  /* 0x0000000705057c24 */ /* 0x000fe2000f8e0220 */
[----:B------:R-:W-:-:S03]  /*2f50*/  ULDC.64 UR6, c[0x0][0x5b0] ;  /* 0x00016c0000067ab9 */ /* 0x000fc60000000a00 */
[----:B------:R-:W-:Y:S02]  /*2f60*/  IMAD.IADD R31, R31, 0x1, R5 ;  /* 0x000000011f1f7824 */ /* 0x000fe400078e0205 */
[----:B------:R-:W-:Y:S02]  /*2f70*/  IMAD R5, R27, UR6, RZ ;  /* 0x000000061b057c24 */ /* 0x000fe4000f8e02ff */
[----:B------:R-:W-:-:S04]  /*2f80*/  IMAD.WIDE.U32 R24, R35, UR6, R30 ;  /* 0x0000000623187c25 */ /* 0x000fc8000f8e001e */
[----:B------:R-:W-:Y:S01]  /*2f90*/  IMAD R5, R35, UR7, R5 ;  /* 0x0000000723057c24 */ /* 0x000fe2000f8e0205 */
[----:B------:R-:W-:-:S04]  /*2fa0*/  IADD3 R24, P1, R24, UR10, RZ ;  /* 0x0000000a18187c10 */ /* 0x000fc8000ff3e0ff */
[--C-:B------:R-:W-:Y:S02]  /*2fb0*/  IADD3.X R25, R25, UR11, R5.reuse, P1, !PT ;  /* 0x0000000b19197c10 */ /* 0x100fe40008ffe405 */
[----:B------:R-:W-:Y:S01]  /*2fc0*/  PRMT R5, RZ, 0x7610, R5 ;  /* 0x00007610ff057816 */ /* 0x000fe20000000005 */
[----:B------:R-:W-:Y:S06]  /*2fd0*/  @P4 BRA `(.L_x_34) ;  /* 0x0000000000044947 */ /* 0x000fec0003800000 */
[----:B------:R0:W5:Y:S02]  /*2fe0*/  LDG.E.U8 R5, desc[UR16][R24.64] ;  /* 0x0000001018057981 */ /* 0x000164000c1e1100 */
.L_x_34:
[----:B------:R-:W-:Y:S05]  /*2ff0*/  BSYNC B1 ;  /* 0x0000000000017941 */ /* 0x000fea0003800000 */
.L_x_33:
[----:B-----5:R-:W-:Y:S01]  /*3000*/  LOP3.LUT R5, R5, 0xff, RZ, 0xc0, !PT ;  /* 0x000000ff05057812 */ /* 0x020fe200078ec0ff */
[----:B------:R-:W-:Y:S01]  /*3010*/  BSSY B1, `(.L_x_35) ;  /* 0x000000b000017945 */ /* 0x000fe20003800000 */
[----:B------:R-:W-:Y:S02]  /*3020*/  ISETP.LT.OR P3, PT, R29, 0x2, !P0 ;  /* 0x000000021d00780c */ /* 0x000fe40004761670 */
[----:B------:R-:W-:-:S05]  /*3030*/  F2FP.F16.E5M2.UNPACK_B R5, R5 ;  /* 0x00000005ff05723e */ /* 0x000fca00020004ff */
[----:B------:R-:W-:Y:S01]  /*3040*/  HADD2.F32 R32, -RZ, R5.H0_H0 ;  /* 0x20000005ff207230 */ /* 0x000fe20000004100 */
[----:B------:R-:W-:-:S04]  /*3050*/  PRMT R5, RZ, 0x7610, R5 ;  /* 0x00007610ff057816 */ /* 0x000fc80000000005 */
[----:B------:R-:W-:-:S04]  /*3060*/  FMUL R32, R32, R9 ;  /* 0x0000000920207220 */ /* 0x000fc80000400000 */
[----:B--2---:R-:W-:-:S05]  /*3070*/  FFMA R32, R141, R8, R32 ;  /* 0x000000088d207223 */ /* 0x004fca0000000020 */
[----:B------:R-:W-:-:S05]  /*3080*/  F2FP.SATFINITE.E5M2.F32.PACK_AB_MERGE_C R33, RZ, R32, RZ ;  /* 0x00000020ff21723e */ /* 0x000fca00048060ff */
[----:B------:R1:W-:Y:S01]  /*3090*/  @!P4 STG.E.U8 desc[UR16][R10.64], R33 ;  /* 0x000000210a00c986 */ /* 0x0003e2000c101110 */
[----:B------:R-:W-:Y:S05]  /*30a0*/  @P3 BRA `(.L_x_36) ;  /* 0x0000000000043947 */ /* 0x000fea0003800000 */
[----:B------:R2:W5:Y:S02]  /*30b0*/  LDG.E.U8 R5, desc[UR16][R24.64+0x1] ;  /* 0x0000011018057981 */ /* 0x000564000c1e1100 */
.L_x_36:
[----:B------:R-:W-:Y:S05]  /*30c0*/  BSYNC B1 ;  /* 0x0000000000017941 */ /* 0x000fea0003800000 */
.L_x_35:
[----:B-----5:R-:W-:Y:S01]  /*30d0*/  LOP3.LUT R5, R5, 0xff, RZ, 0xc0, !PT ;  /* 0x000000ff05057812 */ /* 0x020fe200078ec0ff */
[----:B------:R-:W-:Y:S01]  /*30e0*/  BSSY B1, `(.L_x_37) ;  /* 0x0000013000017945 */ /* 0x000fe20003800000 */
[----:B-1----:R-:W-:Y:S02]  /*30f0*/  IADD3 R33, P1, R35, 0x8, RZ ;  /* 0x0000000823217810 */ /* 0x002fe40007f3e0ff */
[----:B------:R-:W-:-:S03]  /*3100*/  F2FP.F16.E5M2.UNPACK_B R5, R5 ;  /* 0x00000005ff05723e */ /* 0x000fc600020004ff */
[----:B------:R-:W-:Y:S01]  /*3110*/  IMAD.X R27, RZ, RZ, R27, P1 ;  /* 0x000000ffff1b7224 */ /* 0x000fe200008e061b */
[----:B------:R-:W-:Y:S01]  /*3120*/  ISETP.GE.AND P1, PT, R36, 0x9, PT ;  /* 0x000000092400780c */ /* 0x000fe20003f26270 */
[----:B------:R-:W-:Y:S02]  /*3130*/  HADD2.F32 R26, -RZ, R5.H0_H0 ;  /* 0x20000005ff1a7230 */ /* 0x000fe40000004100 */
[----:B------:R-:W-:Y:S01]  /*3140*/  IMAD.WIDE.U32 R30, R33, UR6, R30 ;  /* 0x00000006211e7c25 */ /* 0x000fe2000f8e001e */
[----:B------:R-:W-:-:S03]  /*3150*/  ISETP.LT.OR P5, PT, R29, 0x1, !P1 ;  /* 0x000000011d00780c */ /* 0x000fc60004fa1670 */
[----:B------:R-:W-:Y:S01]  /*3160*/  FMUL R5, R26, R9 ;  /* 0x000000091a057220 */ /* 0x000fe20000400000 */
[----:B------:R-:W-:-:S03]  /*3170*/  IMAD R26, R27, UR6, RZ ;  /* 0x000000061b1a7c24 */ /* 0x000fc6000f8e02ff */
[----:B------:R-:W-:Y:S01]  /*3180*/  FFMA R5, R136, R8, R5 ;  /* 0x0000000888057223 */ /* 0x000fe20000000005 */
[----:B------:R-:W-:Y:S01]  /*3190*/  IMAD R33, R33, UR7, R26 ;  /* 0x0000000721217c24 */ /* 0x000fe2000f8e021a */
[----:B------:R-:W-:-:S03]  /*31a0*/  IADD3 R26, P4, R30, UR10, RZ ;  /* 0x0000000a1e1a7c10 */ /* 0x000fc6000ff9e0ff */
[----:B------:R-:W-:Y:S02]  /*31b0*/  F2FP.SATFINITE.E5M2.F32.PACK_AB_MERGE_C R35, RZ, R5, RZ ;  /* 0x00000005ff23723e */ /* 0x000fe400048060ff */
[----:B------:R-:W-:Y:S02]  /*31c0*/  IADD3.X R27, R31, UR11, R33, P4, !PT ;  /* 0x0000000b1f1b7c10 */ /* 0x000fe4000a7fe421 */
[----:B------:R-:W-:Y:S01]  /*31d0*/  PRMT R5, RZ, 0x7610, R5 ;  /* 0x00007610ff057816 */ /* 0x000fe20000000005 */
[----:B------:R1:W-:Y:S01]  /*31e0*/  @!P3 STG.E.U8 desc[UR16][R10.64+0x1], R35 ;  /* 0x000001230a00b986 */ /* 0x0003e2000c101110 */
[----:B------:R-:W-:Y:S05]  /*31f0*/  @P5 BRA `(.L_x_38) ;  /* 0x0000000000045947 */ /* 0x000fea0003800000 */
[----:B------:R3:W5:Y:S02]  /*3200*/  LDG.E.U8 R5, desc[UR16][R26.64] ;  /* 0x000000101a057981 */ /* 0x000764000c1e1100 */
.L_x_38:
[----:B------:R-:W-:Y:S05]  /*3210*/  BSYNC B1 ;  /* 0x0000000000017941 */ /* 0x000fea0003800000 */
.L_x_37:
[----:B-----5:R-:W-:Y:S01]  /*3220*/  LOP3.LUT R5, R5, 0xff, RZ, 0xc0, !PT ;  /* 0x000000ff05057812 */ /* 0x020fe200078ec0ff */
[----:B------:R-:W-:Y:S01]  /*3230*/  BSSY B1, `(.L_x_39) ;  /* 0x000000b000017945 */ /* 0x000fe20003800000 */
[----:B------:R-:W-:Y:S02]  /*3240*/  ISETP.LT.OR P3, PT, R29, 0x2, !P1 ;  /* 0x000000021d00780c */ /* 0x000fe40004f61670 */
[----:B------:R-:W-:-:S05]  /*3250*/  F2FP.F16.E5M2.UNPACK_B R5, R5 ;  /* 0x00000005ff05723e */ /* 0x000fca00020004ff */
[----:B------:R-:W-:Y:S01]  /*3260*/  HADD2.F32 R30, -RZ, R5.H0_H0 ;  /* 0x20000005ff1e7230 */ /* 0x000fe20000004100 */
[----:B------:R-:W-:-:S04]  /*3270*/  PRMT R5, RZ, 0x7610, R5 ;  /* 0x00007610ff057816 */ /* 0x000fc80000000005 */
[----:B------:R-:W-:-:S04]  /*3280*/  FMUL R30, R30, R9 ;  /* 0x000000091e1e7220 */ /* 0x000fc80000400000 */
[----:B------:R-:W-:-:S05]  /*3290*/  FFMA R30, R139, R8, R30 ;  /* 0x000000088b1e7223 */ /* 0x000fca000000001e */
[----:B------:R-:W-:-:S05]  /*32a0*/  F2FP.SATFINITE.E5M2.F32.PACK_AB_MERGE_C R31, RZ, R30, RZ ;  /* 0x0000001eff1f723e */ /* 0x000fca00048060ff */
[----:B------:R4:W-:Y:S01]  /*32b0*/  @!P5 STG.E.U8 desc[UR16][R6.64], R31 ;  /* 0x0000001f0600d986 */ /* 0x0009e2000c101110 */
[----:B------:R-:W-:Y:S05]  /*32c0*/  @P3 BRA `(.L_x_40) ;  /* 0x0000000000043947 */ /* 0x000fea0003800000 */
[----:B------:R0:W5:Y:S02]  /*32d0*/  LDG.E.U8 R5, desc[UR16][R26.64+0x1] ;  /* 0x000001101a057981 */ /* 0x000164000c1e1100 */
.L_x_40:
[----:B------:R-:W-:Y:S05]  /*32e0*/  BSYNC B1 ;  /* 0x0000000000017941 */ /* 0x000fea0003800000 */
.L_x_39:
[----:B-----5:R-:W-:Y:S01]  /*32f0*/  LOP3.LUT R5, R5, 0xff, RZ, 0xc0, !PT ;  /* 0x000000ff05057812 */ /* 0x020fe200078ec0ff */
[----:B------:R-:W-:Y:S01]  /*3300*/  BSSY B1, `(.L_x_41) ;  /* 0x000000b000017945 */ /* 0x000fe20003800000 */
[----:B------:R-:W-:Y:S02]  /*3310*/  ISETP.LT.OR P4, PT, R29, 0x9, !P0 ;  /* 0x000000091d00780c */ /* 0x000fe40004781670 */
[----:B------:R-:W-:-:S05]  /*3320*/  F2FP.F16.E5M2.UNPACK_B R5, R5 ;  /* 0x00000005ff05723e */ /* 0x000fca00020004ff */
[----:B------:R-:W-:-:S05]  /*3330*/  HADD2.F32 R30, -RZ, R5.H0_H0 ;  /* 0x20000005ff1e7230 */ /* 0x000fca0000004100 */
[----:B------:R-:W-:-:S04]  /*3340*/  FMUL R5, R30, R9 ;  /* 0x000000091e057220 */ /* 0x000fc80000400000 */
[----:B------:R-:W-:-:S05]  /*3350*/  FFMA R5, R134, R8, R5 ;  /* 0x0000000886057223 */ /* 0x000fca0000000005 */
[----:B----4-:R-:W-:Y:S02]  /*3360*/  F2FP.SATFINITE.E5M2.F32.PACK_AB_MERGE_C R31, RZ, R5, RZ ;  /* 0x00000005ff1f723e */ /* 0x010fe400048060ff */
[----:B------:R-:W-:-:S03]  /*3370*/  PRMT R5, RZ, 0x7610, R5 ;  /* 0x00007610ff057816 */ /* 0x000fc60000000005 */
[----:B------:R4:W-:Y:S01]  /*3380*/  @!P3 STG.E.U8 desc[UR16][R6.64+0x1], R31 ;  /* 0x0000011f0600b986 */ /* 0x0009e2000c101110 */
[----:B------:R-:W-:Y:S05]  /*3390*/  @P4 BRA `(.L_x_42) ;  /* 0x0000000000044947 */ /* 0x000fea0003800000 */
[----:B------:R0:W5:Y:S02]  /*33a0*/  LDG.E.U8 R5, desc[UR16][R24.64+0x8] ;  /* 0x0000081018057981 */ /* 0x000164000c1e1100 */
.L_x_42:
[----:B------:R-:W-:Y:S05]  /*33b0*/  BSYNC B1 ;  /* 0x0000000000017941 */ /* 0x000fea0003800000 */
.L_x_41:
        /* <DEDUP_REMOVED lines=8> */
[----:B----4-:R-:W-:-:S05]  /*3440*/  F2FP.SATFINITE.E5M2.F32.PACK_AB_MERGE_C R31, RZ, R30, RZ ;  /* 0x0000001eff1f723e */ /* 0x010fca00048060ff */
[----:B------:R4:W-:Y:S01]  /*3450*/  @!P4 STG.E.U8 desc[UR16][R10.64+0x8], R31 ;  /* 0x0000081f0a00c986 */ /* 0x0009e2000c101110 */
[----:B------:R-:W-:Y:S05]  /*3460*/  @P3 BRA `(.L_x_44) ;  /* 0x0000000000043947 */ /* 0x000fea0003800000 */
[----:B------:R0:W5:Y:S02]  /*3470*/  LDG.E.U8 R5, desc[UR16][R24.64+0x9] ;  /* 0x0000091018057981 */ /* 0x000164000c1e1100 */
.L_x_44:
[----:B------:R-:W-:Y:S05]  /*3480*/  BSYNC B1 ;  /* 0x0000000000017941 */ /* 0x000fea0003800000 */
.L_x_43:
        /* <DEDUP_REMOVED lines=12> */
.L_x_46:
[----:B------:R-:W-:Y:S05]  /*3550*/  BSYNC B1 ;  /* 0x0000000000017941 */ /* 0x000fea0003800000 */
.L_x_45:
        /* <DEDUP_REMOVED lines=12> */
.L_x_48:
[----:B------:R-:W-:Y:S05]  /*3620*/  BSYNC B1 ;  /* 0x0000000000017941 */ /* 0x000fea0003800000 */
.L_x_47:
        /* <DEDUP_REMOVED lines=12> */
.L_x_50:
[----:B------:R-:W-:Y:S05]  /*36f0*/  BSYNC B1 ;  /* 0x0000000000017941 */ /* 0x000fea0003800000 */
.L_x_49:
        /* <DEDUP_REMOVED lines=12> */
.L_x_52:
[----:B------:R-:W-:Y:S05]  /*37c0*/  BSYNC B1 ;  /* 0x0000000000017941 */ /* 0x000fea0003800000 */
.L_x_51:
        /* <DEDUP_REMOVED lines=12> */
.L_x_54:
[----:B------:R-:W-:Y:S05]  /*3890*/  BSYNC B1 ;  /* 0x0000000000017941 */ /* 0x000fea0003800000 */
.L_x_53:
        /* <DEDUP_REMOVED lines=12> */
.L_x_56:
[----:B------:R-:W-:Y:S05]  /*3960*/  BSYNC B1 ;  /* 0x0000000000017941 */ /* 0x000fea0003800000 */
.L_x_55:
        /* <DEDUP_REMOVED lines=12> */
.L_x_58:
[----:B------:R-:W-:Y:S05]  /*3a30*/  BSYNC B1 ;  /* 0x0000000000017941 */ /* 0x000fea0003800000 */
.L_x_57:
        /* <DEDUP_REMOVED lines=12> */
.L_x_60:
[----:B------:R-:W-:Y:S05]  /*3b00*/  BSYNC B1 ;  /* 0x0000000000017941 */ /* 0x000fea0003800000 */
.L_x_59:
        /* <DEDUP_REMOVED lines=12> */
.L_x_62:
[----:B------:R-:W-:Y:S05]  /*3bd0*/  BSYNC B1 ;  /* 0x0000000000017941 */ /* 0x000fea0003800000 */
.L_x_61:
        /* <DEDUP_REMOVED lines=12> */
.L_x_64:
[----:B------:R-:W-:Y:S05]  /*3ca0*/  BSYNC B1 ;  /* 0x0000000000017941 */ /* 0x000fea0003800000 */
.L_x_63:
        /* <DEDUP_REMOVED lines=12> */
.L_x_66:
[----:B------:R-:W-:Y:S05]  /*3d70*/  BSYNC B1 ;  /* 0x0000000000017941 */ /* 0x000fea0003800000 */
.L_x_65:
        /* <DEDUP_REMOVED lines=12> */
.L_x_68:
[----:B------:R-:W-:Y:S05]  /*3e40*/  BSYNC B1 ;  /* 0x0000000000017941 */ /* 0x000fea0003800000 */
.L_x_67:
        /* <DEDUP_REMOVED lines=12> */
.L_x_70:
[----:B------:R-:W-:Y:S05]  /*3f10*/  BSYNC B1 ;  /* 0x0000000000017941 */ /* 0x000fea0003800000 */
.L_x_69:
        /* <DEDUP_REMOVED lines=12> */
.L_x_72:
[----:B------:R-:W-:Y:S05]  /*3fe0*/  BSYNC B1 ;  /* 0x0000000000017941 */ /* 0x000fea0003800000 */
.L_x_71:
        /* <DEDUP_REMOVED lines=12> */
.L_x_74:
[----:B------:R-:W-:Y:S05]  /*40b0*/  BSYNC B1 ;  /* 0x0000000000017941 */ /* 0x000fea0003800000 */
.L_x_73:
        /* <DEDUP_REMOVED lines=12> */
.L_x_76:
[----:B------:R-:W-:Y:S05]  /*4180*/  BSYNC B1 ;  /* 0x0000000000017941 */ /* 0x000fea0003800000 */
.L_x_75:
        /* <DEDUP_REMOVED lines=12> */
.L_x_78:
[----:B------:R-:W-:Y:S05]  /*4250*/  BSYNC B1 ;  /* 0x0000000000017941 */ /* 0x000fea0003800000 */
.L_x_77:
        /* <DEDUP_REMOVED lines=12> */
.L_x_80:
[----:B------:R-:W-:Y:S05]  /*4320*/  BSYNC B1 ;  /* 0x0000000000017941 */ /* 0x000fea0003800000 */
.L_x_79:
        /* <DEDUP_REMOVED lines=12> */
.L_x_82:
[----:B------:R-:W-:Y:S05]  /*43f0*/  BSYNC B1 ;  /* 0x0000000000017941 */ /* 0x000fea0003800000 */
.L_x_81:
        /* <DEDUP_REMOVED lines=12> */
.L_x_84:
[----:B------:R-:W-:Y:S05]  /*44c0*/  BSYNC B1 ;  /* 0x0000000000017941 */ /* 0x000fea0003800000 */
.L_x_83:
        /* <DEDUP_REMOVED lines=12> */
.L_x_86:
[----:B------:R-:W-:Y:S05]  /*4590*/  BSYNC B1 ;  /* 0x0000000000017941 */ /* 0x000fea0003800000 */
.L_x_85:
        /* <DEDUP_REMOVED lines=12> */
.L_x_88:
[----:B------:R-:W-:Y:S05]  /*4660*/  BSYNC B1 ;  /* 0x0000000000017941 */ /* 0x000fea0003800000 */
.L_x_87:
        /* <DEDUP_REMOVED lines=12> */
.L_x_90:
[----:B------:R-:W-:Y:S05]  /*4730*/  BSYNC B1 ;  /* 0x0000000000017941 */ /* 0x000fea0003800000 */
.L_x_89:
        /* <DEDUP_REMOVED lines=12> */
.L_x_92:
[----:B------:R-:W-:Y:S05]  /*4800*/  BSYNC B1 ;  /* 0x0000000000017941 */ /* 0x000fea0003800000 */
.L_x_91:
        /* <DEDUP_REMOVED lines=12> */
.L_x_94:
[----:B------:R-:W-:Y:S05]  /*48d0*/  BSYNC B1 ;  /* 0x0000000000017941 */ /* 0x000fea0003800000 */
.L_x_93:
        /* <DEDUP_REMOVED lines=12> */
.L_x_96:
[----:B------:R-:W-:Y:S05]  /*49a0*/  BSYNC B1 ;  /* 0x0000000000017941 */ /* 0x000fea0003800000 */
.L_x_95:
        /* <DEDUP_REMOVED lines=12> */
.L_x_98:
[----:B------:R-:W-:Y:S05]  /*4a70*/  BSYNC B1 ;  /* 0x0000000000017941 */ /* 0x000fea0003800000 */
.L_x_97:
        /* <DEDUP_REMOVED lines=12> */
.L_x_100:
[----:B------:R-:W-:Y:S05]  /*4b40*/  BSYNC B1 ;  /* 0x0000000000017941 */ /* 0x000fea0003800000 */
.L_x_99:
        /* <DEDUP_REMOVED lines=12> */
.L_x_102:
[----:B------:R-:W-:Y:S05]  /*4c10*/  BSYNC B1 ;  /* 0x0000000000017941 */ /* 0x000fea0003800000 */
.L_x_101:
        /* <DEDUP_REMOVED lines=12> */
.L_x_104:
[----:B------:R-:W-:Y:S05]  /*4ce0*/  BSYNC B1 ;  /* 0x0000000000017941 */ /* 0x000fea0003800000 */
.L_x_103:
        /* <DEDUP_REMOVED lines=12> */
.L_x_106:
[----:B------:R-:W-:Y:S05]  /*4db0*/  BSYNC B1 ;  /* 0x0000000000017941 */ /* 0x000fea0003800000 */
.L_x_105:
        /* <DEDUP_REMOVED lines=12> */
.L_x_108:
[----:B------:R-:W-:Y:S05]  /*4e80*/  BSYNC B1 ;  /* 0x0000000000017941 */ /* 0x000fea0003800000 */
.L_x_107:
        /* <DEDUP_REMOVED lines=12> */
.L_x_110:
[----:B------:R-:W-:Y:S05]  /*4f50*/  BSYNC B1 ;  /* 0x0000000000017941 */ /* 0x000fea0003800000 */
.L_x_109:
        /* <DEDUP_REMOVED lines=12> */
.L_x_112:
[----:B------:R-:W-:Y:S05]  /*5020*/  BSYNC B1 ;  /* 0x0000000000017941 */ /* 0x000fea0003800000 */
.L_x_111:
        /* <DEDUP_REMOVED lines=12> */
.L_x_114:
[----:B------:R-:W-:Y:S05]  /*50f0*/  BSYNC B1 ;  /* 0x0000000000017941 */ /* 0x000fea0003800000 */
.L_x_113:
        /* <DEDUP_REMOVED lines=12> */
.L_x_116:
[----:B------:R-:W-:Y:S05]  /*51c0*/  BSYNC B1 ;  /* 0x0000000000017941 */ /* 0x000fea0003800000 */
.L_x_115:
        /* <DEDUP_REMOVED lines=12> */
.L_x_118:
[----:B------:R-:W-:Y:S05]  /*5290*/  BSYNC B1 ;  /* 0x0000000000017941 */ /* 0x000fea0003800000 */
.L_x_117:
        /* <DEDUP_REMOVED lines=12> */
.L_x_120:
[----:B------:R-:W-:Y:S05]  /*5360*/  BSYNC B1 ;  /* 0x0000000000017941 */ /* 0x000fea0003800000 */
.L_x_119:
        /* <DEDUP_REMOVED lines=12> */
.L_x_122:
[----:B------:R-:W-:Y:S05]  /*5430*/  BSYNC B1 ;  /* 0x0000000000017941 */ /* 0x000fea0003800000 */
.L_x_121:
        /* <DEDUP_REMOVED lines=12> */
.L_x_124:
[----:B------:R-:W-:Y:S05]  /*5500*/  BSYNC B1 ;  /* 0x0000000000017941 */ /* 0x000fea0003800000 */
.L_x_123:
        /* <DEDUP_REMOVED lines=12> */
.L_x_126:
[----:B------:R-:W-:Y:S05]  /*55d0*/  BSYNC B1 ;  /* 0x0000000000017941 */ /* 0x000fea0003800000 */
.L_x_125:
        /* <DEDUP_REMOVED lines=12> */
.L_x_128:
[----:B------:R-:W-:Y:S05]  /*56a0*/  BSYNC B1 ;  /* 0x0000000000017941 */ /* 0x000fea0003800000 */
.L_x_127:
        /* <DEDUP_REMOVED lines=12> */
.L_x_130:
[----:B------:R-:W-:Y:S05]  /*5770*/  BSYNC B1 ;  /* 0x0000000000017941 */ /* 0x000fea0003800000 */
.L_x_129:
        /* <DEDUP_REMOVED lines=12> */
.L_x_132:
[----:B------:R-:W-:Y:S05]  /*5840*/  BSYNC B1 ;  /* 0x0000000000017941 */ /* 0x000fea0003800000 */
.L_x_131:
        /* <DEDUP_REMOVED lines=12> */
.L_x_134:
[----:B------:R-:W-:Y:S05]  /*5910*/  BSYNC B1 ;  /* 0x0000000000017941 */ /* 0x000fea0003800000 */
.L_x_133:
        /* <DEDUP_REMOVED lines=12> */
.L_x_136:
[----:B------:R-:W-:Y:S05]  /*59e0*/  BSYNC B1 ;  /* 0x0000000000017941 */ /* 0x000fea0003800000 */
.L_x_135:
        /* <DEDUP_REMOVED lines=12> */
.L_x_138:
[----:B------:R-:W-:Y:S05]  /*5ab0*/  BSYNC B1 ;  /* 0x0000000000017941 */ /* 0x000fea0003800000 */
.L_x_137:
        /* <DEDUP_REMOVED lines=12> */
.L_x_140:
[----:B------:R-:W-:Y:S05]  /*5b80*/  BSYNC B1 ;  /* 0x0000000000017941 */ /* 0x000fea0003800000 */
.L_x_139:
        /* <DEDUP_REMOVED lines=12> */
.L_x_142:
[----:B------:R-:W-:Y:S05]  /*5c50*/  BSYNC B1 ;  /* 0x0000000000017941 */ /* 0x000fea0003800000 */
.L_x_141:
        /* <DEDUP_REMOVED lines=12> */
.L_x_144:
[----:B------:R-:W-:Y:S05]  /*5d20*/  BSYNC B1 ;  /* 0x0000000000017941 */ /* 0x000fea0003800000 */
.L_x_143:
[----:B-----5:R-:W-:Y:S01]  /*5d30*/  LOP3.LUT R5, R5, 0xff, RZ, 0xc0, !PT ;  /* 0x000000ff05057812 */ /* 0x020fe200078ec0ff */
[----:B------:R-:W-:Y:S01]  /*5d40*/  BSSY B1, `(.L_x_145) ;  /* 0x000000b000017945 */ /* 0x000fe20003800000 */
[----:B------:R-:W-:Y:S02]  /*5d50*/  ISETP.LT.OR P4, PT, R29, 0x71, !P0 ;  /* 0x000000711d00780c */ /* 0x000fe40004781670 */
[----:B------:R-:W-:-:S05]  /*5d60*/  F2FP.F16.E5M2.UNPACK_B R5, R5 ;  /* 0x00000005ff05723e */ /* 0x000fca00020004ff */
[----:B------:R-:W-:-:S05]  /*5d70*/  HADD2.F32 R18, -RZ, R5.H0_H0 ;  /* 0x20000005ff127230 */ /* 0x000fca0000004100 */
[----:B------:R-:W-:-:S04]  /*5d80*/  FMUL R5, R18, R9 ;  /* 0x0000000912057220 */ /* 0x000fc80000400000 */
[----:B------:R-:W-:-:S05]  /*5d90*/  FFMA R5, R20, R8, R5 ;  /* 0x0000000814057223 */ /* 0x000fca0000000005 */
[----:B0-----:R-:W-:Y:S02]  /*5da0*/  F2FP.SATFINITE.E5M2.F32.PACK_AB_MERGE_C R23, RZ, R5, RZ ;  /* 0x00000005ff17723e */ /* 0x001fe400048060ff */
[----:B------:R-:W-:-:S03]  /*5db0*/  PRMT R5, RZ, 0x7610, R5 ;  /* 0x00007610ff057816 */ /* 0x000fc60000000005 */
[----:B------:R0:W-:Y:S01]  /*5dc0*/  @!P3 STG.E.U8 desc[UR16][R6.64+0x69], R23 ;  /* 0x000069170600b986 */ /* 0x0001e2000c101110 */
[----:B------:R-:W-:Y:S05]  /*5dd0*/  @P4 BRA `(.L_x_146) ;  /* 0x0000000000044947 */ /* 0x000fea0003800000 */
[----:B------:R0:W5:Y:S02]  /*5de0*/  LDG.E.U8 R5, desc[UR16][R24.64+0x70] ;  /* 0x0000701018057981 */ /* 0x000164000c1e1100 */
.L_x_146:
[----:B------:R-:W-:Y:S05]  /*5df0*/  BSYNC B1 ;  /* 0x0000000000017941 */ /* 0x000fea0003800000 */
.L_x_145:
        /* <DEDUP_REMOVED lines=12> */
.L_x_148:
[----:B------:R-:W-:Y:S05]  /*5ec0*/  BSYNC B1 ;  /* 0x0000000000017941 */ /* 0x000fea0003800000 */
.L_x_147:
        /* <DEDUP_REMOVED lines=12> */
.L_x_150:
[----:B------:R-:W-:Y:S05]  /*5f90*/  BSYNC B1 ;  /* 0x0000000000017941 */ /* 0x000fea0003800000 */
.L_x_149:
        /* <DEDUP_REMOVED lines=8> */
[----:B0-----:R-:W-:-:S05]  /*6020*/  F2FP.SATFINITE.E5M2.F32.PACK_AB_MERGE_C R17, RZ, R18, RZ ;  /* 0x00000012ff11723e */ /* 0x001fca00048060ff */
[----:B------:R0:W-:Y:S01]  /*6030*/  @!P4 STG.E.U8 desc[UR16][R6.64+0x70], R17 ;  /* 0x000070110600c986 */ /* 0x0001e2000c101110 */
[----:B------:R-:W-:Y:S05]  /*6040*/  @P3 BRA `(.L_x_152) ;  /* 0x0000000000043947 */ /* 0x000fea0003800000 */
[----:B------:R0:W5:Y:S02]  /*6050*/  LDG.E.U8 R5, desc[UR16][R26.64+0x71] ;  /* 0x000071101a057981 */ /* 0x000164000c1e1100 */
.L_x_152:
[----:B------:R-:W-:Y:S05]  /*6060*/  BSYNC B1 ;  /* 0x0000000000017941 */ /* 0x000fea0003800000 */
.L_x_151:
        /* <DEDUP_REMOVED lines=12> */
.L_x_154:
[----:B------:R-:W-:Y:S05]  /*6130*/  BSYNC B1 ;  /* 0x0000000000017941 */ /* 0x000fea0003800000 */
.L_x_153:
        /* <DEDUP_REMOVED lines=12> */
.L_x_156:
[----:B------:R-:W-:Y:S05]  /*6200*/  BSYNC B1 ;  /* 0x0000000000017941 */ /* 0x000fea0003800000 */
.L_x_155:
        /* <DEDUP_REMOVED lines=12> */
.L_x_158:
[----:B------:R-:W-:Y:S05]  /*62d0*/  BSYNC B1 ;  /* 0x0000000000017941 */ /* 0x000fea0003800000 */
.L_x_157:
[----:B-----5:R-:W-:Y:S01]  /*62e0*/  LOP3.LUT R5, R5, 0xff, RZ, 0xc0, !PT ;  /* 0x000000ff05057812 */ /* 0x020fe200078ec0ff */
[----:B------:R-:W-:Y:S01]  /*62f0*/  BSSY B1, `(.L_x_159) ;  /* 0x000000b000017945 */ /* 0x000fe20003800000 */
[----:B------:R-:W-:Y:S02]  /*6300*/  ISETP.LT.OR P1, PT, R29, 0x7a, !P1 ;  /* 0x0000007a1d00780c */ /* 0x000fe40004f21670 */
[----:B------:R-:W-:-:S05]  /*6310*/  F2FP.F16.E5M2.UNPACK_B R5, R5 ;  /* 0x00000005ff05723e */ /* 0x000fca00020004ff */
[----:B01--4-:R-:W-:Y:S01]  /*6320*/  HADD2.F32 R10, -RZ, R5.H0_H0 ;  /* 0x20000005ff0a7230 */ /* 0x013fe20000004100 */
[----:B------:R-:W-:-:S04]  /*6330*/  PRMT R5, RZ, 0x7610, R5 ;  /* 0x00007610ff057816 */ /* 0x000fc80000000005 */
[----:B------:R-:W-:-:S04]  /*6340*/  FMUL R10, R10, R9 ;  /* 0x000000090a0a7220 */ /* 0x000fc80000400000 */
[----:B------:R-:W-:-:S05]  /*6350*/  FFMA R10, R15, R8, R10 ;  /* 0x000000080f0a7223 */ /* 0x000fca000000000a */
[----:B------:R-:W-:-:S05]  /*6360*/  F2FP.SATFINITE.E5M2.F32.PACK_AB_MERGE_C R11, RZ, R10, RZ ;  /* 0x0000000aff0b723e */ /* 0x000fca00048060ff */
[----:B------:R0:W-:Y:S01]  /*6370*/  @!P3 STG.E.U8 desc[UR16][R6.64+0x78], R11 ;  /* 0x0000780b0600b986 */ /* 0x0001e2000c101110 */
[----:B------:R-:W-:Y:S05]  /*6380*/  @P1 BRA `(.L_x_160) ;  /* 0x0000000000041947 */ /* 0x000fea0003800000 */
[----:B------:R1:W5:Y:S02]  /*6390*/  LDG.E.U8 R5, desc[UR16][R26.64+0x79] ;  /* 0x000079101a057981 */ /* 0x000364000c1e1100 */
.L_x_160:
[----:B------:R-:W-:Y:S05]  /*63a0*/  BSYNC B1 ;  /* 0x0000000000017941 */ /* 0x000fea0003800000 */
.L_x_159:
[----:B------:R-:W-:Y:S05]  /*63b0*/  @P1 BRA `(.L_x_161) ;  /* 0x0000001000281947 */ /* 0x000fea0003800000 */
[----:B-----5:R-:W-:-:S04]  /*63c0*/  LOP3.LUT R5, R5, 0xff, RZ, 0xc0, !PT ;  /* 0x000000ff05057812 */ /* 0x020fc800078ec0ff */
[----:B------:R-:W-:-:S05]  /*63d0*/  F2FP.F16.E5M2.UNPACK_B R5, R5 ;  /* 0x00000005ff05723e */ /* 0x000fca00020004ff */
[----:B------:R-:W-:-:S05]  /*63e0*/  HADD2.F32 R10, -RZ, R5.H0_H0 ;  /* 0x20000005ff0a7230 */ /* 0x000fca0000004100 */
[----:B------:R-:W-:-:S04]  /*63f0*/  FMUL R5, R10, R9 ;  /* 0x000000090a057220 */ /* 0x000fc80000400000 */
[----:B------:R-:W-:-:S05]  /*6400*/  FFMA R5, R14, R8, R5 ;  /* 0x000000080e057223 */ /* 0x000fca0000000005 */
[----:B------:R-:W-:-:S05]  /*6410*/  F2FP.SATFINITE.E5M2.F32.PACK_AB_MERGE_C R5, RZ, R5, RZ ;  /* 0x00000005ff05723e */ /* 0x000fca00048060ff */
[----:B------:R4:W-:Y:S01]  /*6420*/  STG.E.U8 desc[UR16][R6.64+0x79], R5 ;  /* 0x0000790506007986 */ /* 0x0009e2000c101110 */
[----:B------:R-:W-:Y:S05]  /*6430*/  BRA `(.L_x_161) ;  /* 0x0000001000087947 */ /* 0x000fea0003800000 */
.L_x_32:
[----:B------:R-:W-:Y:S01]  /*6440*/  ISETP.GE.AND P1, PT, R36, 0x1, PT ;  /* 0x000000012400780c */ /* 0x000fe20003f26270 */
[-C--:B--2---:R-:W-:Y:S01]  /*6450*/  FMUL R141, R141, R8.reuse ;  /* 0x000000088d8d7220 */ /* 0x084fe20000400000 */
[-C--:B------:R-:W-:Y:S01]  /*6460*/  FMUL R136, R136, R8.reuse ;  /* 0x0000000888887220 */ /* 0x080fe20000400000 */
[----:B------:R-:W-:Y:S01]  /*6470*/  ISETP.GE.AND P0, PT, R36, 0x9, PT ;  /* 0x000000092400780c */ /* 0x000fe20003f06270 */
[-C--:B------:R-:W-:Y:S01]  /*6480*/  FMUL R139, R139, R8.reuse ;  /* 0x000000088b8b7220 */ /* 0x080fe20000400000 */
[C---:B------:R-:W-:Y:S01]  /*6490*/  ISETP.LT.OR P4, PT, R29.reuse, 0x1, !P1 ;  /* 0x000000011d00780c */ /* 0x040fe20004f81670 */
[-C--:B------:R-:W-:Y:S01]  /*64a0*/  FMUL R134, R134, R8.reuse ;  /* 0x0000000886867220 */ /* 0x080fe20000400000 */
[----:B------:R-:W-:Y:S01]  /*64b0*/  ISETP.LT.OR P5, PT, R29, 0x2, !P1 ;  /* 0x000000021d00780c */ /* 0x000fe20004fa1670 */
[-C--:B------:R-:W-:Y:S01]  /*64c0*/  FMUL R137, R137, R8.reuse ;  /* 0x0000000889897220 */ /* 0x080fe20000400000 */
[----:B------:R-:W-:Y:S01]  /*64d0*/  F2FP.SATFINITE.E5M2.F32.PACK_AB_MERGE_C R141, RZ, R141, RZ ;  /* 0x0000008dff8d723e */ /* 0x000fe200048060ff */
[----:B------:R-:W-:Y:S01]  /*64e0*/  FMUL R132, R132, R8 ;  /* 0x0000000884847220 */ /* 0x000fe20000400000 */
[----:B------:R-:W-:Y:S01]  /*64f0*/  F2FP.SATFINITE.E5M2.F32.PACK_AB_MERGE_C R5, RZ, R136, RZ ;  /* 0x00000088ff05723e */ /* 0x000fe200048060ff */
[-C--:B------:R-:W-:Y:S01]  /*6500*/  FMUL R135, R135, R8.reuse ;  /* 0x0000000887877220 */ /* 0x080fe20000400000 */
[C---:B------:R-:W-:Y:S01]  /*6510*/  ISETP.LT.OR P3, PT, R29.reuse, 0x1, !P0 ;  /* 0x000000011d00780c */ /* 0x040fe20004761670 */
[-C--:B------:R-:W-:Y:S01]  /*6520*/  FMUL R130, R130, R8.reuse ;  /* 0x0000000882827220 */ /* 0x080fe20000400000 */
[----:B------:R-:W-:Y:S01]  /*6530*/  ISETP.LT.OR P6, PT, R29, 0xa, !P1 ;  /* 0x0000000a1d00780c */ /* 0x000fe20004fc1670 */
[-C--:B------:R-:W-:Y:S01]  /*6540*/  FMUL R133, R133, R8.reuse ;  /* 0x0000000885857220 */ /* 0x080fe20000400000 */
[----:B------:R-:W-:Y:S01]  /*6550*/  F2FP.SATFINITE.E5M2.F32.PACK_AB_MERGE_C R139, RZ, R139, RZ ;  /* 0x0000008bff8b723e */ /* 0x000fe200048060ff */
[----:B------:R-:W-:Y:S01]  /*6560*/  @!P4 STG.E.U8 desc[UR16][R10.64], R141 ;  /* 0x0000008d0a00c986 */ /* 0x000fe2000c101110 */
[C---:B------:R-:W-:Y:S01]  /*6570*/  ISETP.LT.OR P4, PT, R29.reuse, 0x2, !P0 ;  /* 0x000000021d00780c */ /* 0x040fe20004781670 */
[----:B------:R-:W-:Y:S01]  /*6580*/  FMUL R128, R128, R8 ;  /* 0x0000000880807220 */ /* 0x000fe20000400000 */
[----:B------:R-:W-:Y:S01]  /*6590*/  F2FP.SATFINITE.E5M2.F32.PACK_AB_MERGE_C R25, RZ, R134, RZ ;  /* 0x00000086ff19723e */ /* 0x000fe200048060ff */
[----:B------:R0:W-:Y:S01]  /*65a0*/  @!P5 STG.E.U8 desc[UR16][R10.64+0x1], R5 ;  /* 0x000001050a00d986 */ /* 0x0001e2000c101110 */
[----:B------:R-:W-:Y:S01]  /*65b0*/  ISETP.LT.OR P5, PT, R29, 0x9, !P1 ;  /* 0x000000091d00780c */ /* 0x000fe20004fa1670 */
[-C--:B------:R-:W-:Y:S01]  /*65c0*/  FMUL R131, R131, R8.reuse ;  /* 0x0000000883837220 */ /* 0x080fe20000400000 */
[----:B------:R-:W-:Y:S01]  /*65d0*/  F2FP.SATFINITE.E5M2.F32.PACK_AB_MERGE_C R137, RZ, R137, RZ ;  /* 0x00000089ff89723e */ /* 0x000fe200048060ff */
[----:B------:R-:W-:Y:S01]  /*65e0*/  @!P3 STG.E.U8 desc[UR16][R6.64], R139 ;  /* 0x0000008b0600b986 */ /* 0x000fe2000c101110 */
[----:B------:R-:W-:Y:S01]  /*65f0*/  ISETP.LT.OR P3, PT, R29, 0x9, !P0 ;  /* 0x000000091d00780c */ /* 0x000fe20004761670 */
[-C--:B------:R-:W-:Y:S01]  /*6600*/  FMUL R126, R126, R8.reuse ;  /* 0x000000087e7e7220 */ /* 0x080fe20000400000 */
[----:B------:R-:W-:Y:S01]  /*6610*/  F2FP.SATFINITE.E5M2.F32.PACK_AB_MERGE_C R135, RZ, R135, RZ ;  /* 0x00000087ff87723e */ /* 0x000fe200048060ff */
[-C--:B------:R-:W-:Y:S01]  /*6620*/  FMUL R129, R129, R8.reuse ;  /* 0x0000000881817220 */ /* 0x080fe20000400000 */
[----:B------:R-:W-:Y:S01]  /*6630*/  F2FP.SATFINITE.E5M2.F32.PACK_AB_MERGE_C R133, RZ, R133, RZ ;  /* 0x00000085ff85723e */ /* 0x000fe200048060ff */
[----:B------:R1:W-:Y:S01]  /*6640*/  @!P4 STG.E.U8 desc[UR16][R6.64+0x1], R25 ;  /* 0x000001190600c986 */ /* 0x0003e2000c101110 */
[C---:B------:R-:W-:Y:S01]  /*6650*/  ISETP.LT.OR P4, PT, R29.reuse, 0xa, !P0 ;  /* 0x0000000a1d00780c */ /* 0x040fe20004781670 */
[----:B------:R-:W-:Y:S01]  /*6660*/  FMUL R124, R124, R8 ;  /* 0x000000087c7c7220 */ /* 0x000fe20000400000 */
[----:B0-----:R-:W-:Y:S01]  /*6670*/  F2FP.SATFINITE.E5M2.F32.PACK_AB_MERGE_C R5, RZ, R132, RZ ;  /* 0x00000084ff05723e */ /* 0x001fe200048060ff */
[----:B------:R-:W-:Y:S01]  /*6680*/  @!P5 STG.E.U8 desc[UR16][R10.64+0x8], R137 ;  /* 0x000008890a00d986 */ /* 0x000fe2000c101110 */
[----:B------:R-:W-:Y:S01]  /*6690*/  ISETP.LT.OR P5, PT, R29, 0x11, !P1 ;  /* 0x000000111d00780c */ /* 0x000fe20004fa1670 */
[-C--:B------:R-:W-:Y:S01]  /*66a0*/  FMUL R127, R127, R8.reuse ;  /* 0x000000087f7f7220 */ /* 0x080fe20000400000 */
[----:B------:R-:W-:Y:S01]  /*66b0*/  F2FP.SATFINITE.E5M2.F32.PACK_AB_MERGE_C R131, RZ, R131, RZ ;  /* 0x00000083ff83723e */ /* 0x000fe200048060ff */
[----:B------:R0:W-:Y:S01]  /*66c0*/  @!P6 STG.E.U8 desc[UR16][R10.64+0x9], R5 ;  /* 0x000009050a00e986 */ /* 0x0001e2000c101110 */
[----:B------:R-:W-:Y:S01]  /*66d0*/  ISETP.LT.OR P6, PT, R29, 0x12, !P1 ;  /* 0x000000121d00780c */ /* 0x000fe20004fc1670 */
[----:B------:R-:W-:Y:S01]  /*66e0*/  FMUL R122, R122, R8 ;  /* 0x000000087a7a7220 */ /* 0x000fe20000400000 */
[----:B------:R-:W-:Y:S01]  /*66f0*/  F2FP.SATFINITE.E5M2.F32.PACK_AB_MERGE_C R129, RZ, R129, RZ ;  /* 0x00000081ff81723e */ /* 0x000fe200048060ff */
[----:B------:R-:W-:Y:S01]  /*6700*/  @!P3 STG.E.U8 desc[UR16][R6.64+0x8], R135 ;  /* 0x000008870600b986 */ /* 0x000fe2000c101110 */
[----:B-1----:R-:W-:Y:S01]  /*6710*/  F2FP.SATFINITE.E5M2.F32.PACK_AB_MERGE_C R25, RZ, R130, RZ ;  /* 0x00000082ff19723e */ /* 0x002fe200048060ff */
[-C--:B------:R-:W-:Y:S01]  /*6720*/  FMUL R125, R125, R8.reuse ;  /* 0x000000087d7d7220 */ /* 0x080fe20000400000 */
[C---:B------:R-:W-:Y:S01]  /*6730*/  ISETP.LT.OR P3, PT, R29.reuse, 0x11, !P0 ;  /* 0x000000111d00780c */ /* 0x040fe20004761670 */
[-C--:B------:R-:W-:Y:S01]  /*6740*/  FMUL R120, R120, R8.reuse ;  /* 0x0000000878787220 */ /* 0x080fe20000400000 */
[----:B------:R-:W-:Y:S01]  /*6750*/  F2FP.SATFINITE.E5M2.F32.PACK_AB_MERGE_C R127, RZ, R127, RZ ;  /* 0x0000007fff7f723e */ /* 0x000fe200048060ff */
[----:B------:R1:W-:Y:S01]  /*6760*/  @!P4 STG.E.U8 desc[UR16][R6.64+0x9], R25 ;  /* 0x000009190600c986 */ /* 0x0003e2000c101110 */
[----:B------:R-:W-:Y:S01]  /*6770*/  ISETP.LT.OR P4, PT, R29, 0x12, !P0 ;  /* 0x000000121d00780c */ /* 0x000fe20004781670 */
[----:B------:R-:W-:Y:S01]  /*6780*/  FMUL R123, R123, R8 ;  /* 0x000000087b7b7220 */ /* 0x000fe20000400000 */
[----:B0-----:R-:W-:Y:S01]  /*6790*/  F2FP.SATFINITE.E5M2.F32.PACK_AB_MERGE_C R5, RZ, R128, RZ ;  /* 0x00000080ff05723e */ /* 0x001fe200048060ff */
[----:B------:R-:W-:Y:S01]  /*67a0*/  @!P5 STG.E.U8 desc[UR16][R10.64+0x10], R133 ;  /* 0x000010850a00d986 */ /* 0x000fe2000c101110 */
[C---:B------:R-:W-:Y:S01]  /*67b0*/  ISETP.LT.OR P5, PT, R29.reuse, 0x19, !P1 ;  /* 0x000000191d00780c */ /* 0x040fe20004fa1670 */
[-C--:B------:R-:W-:Y:S01]  /*67c0*/  FMUL R118, R118, R8.reuse ;  /* 0x0000000876767220 */ /* 0x080fe20000400000 */
[----:B------:R-:W-:Y:S01]  /*67d0*/  F2FP.SATFINITE.E5M2.F32.PACK_AB_MERGE_C R125, RZ, R125, RZ ;  /* 0x0000007dff7d723e */ /* 0x000fe200048060ff */
[----:B------:R0:W-:Y:S01]  /*67e0*/  @!P6 STG.E.U8 desc[UR16][R10.64+0x11], R5 ;  /* 0x000011050a00e986 */ /* 0x0001e2000c101110 */
[----:B------:R-:W-:Y:S01]  /*67f0*/  ISETP.LT.OR P6, PT, R29, 0x1a, !P1 ;  /* 0x0000001a1d00780c */ /* 0x000fe20004fc1670 */
[-C--:B------:R-:W-:Y:S01]  /*6800*/  FMUL R121, R121, R8.reuse ;  /* 0x0000000879797220 */ /* 0x080fe20000400000 */
[----:B------:R-:W-:Y:S01]  /*6810*/  FMUL R116, R116, R8 ;  /* 0x0000000874747220 */ /* 0x000fe20000400000 */
[----:B-1----:R-:W-:Y:S01]  /*6820*/  F2FP.SATFINITE.E5M2.F32.PACK_AB_MERGE_C R25, RZ, R126, RZ ;  /* 0x0000007eff19723e */ /* 0x002fe200048060ff */
[----:B------:R-:W-:Y:S01]  /*6830*/  @!P3 STG.E.U8 desc[UR16][R6.64+0x10], R131 ;  /* 0x000010830600b986 */ /* 0x000fe2000c101110 */
[----:B------:R-:W-:Y:S01]  /*6840*/  ISETP.LT.OR P3, PT, R29, 0x19, !P0 ;  /* 0x000000191d00780c */ /* 0x000fe20004761670 */
        /* <DEDUP_REMOVED lines=35> */
[----:B------:R-:W-:Y:S01]  /*6a80*/  ISETP.LT.OR P3, PT, R29, 0x29, !P0 ;  /* 0x000000291d00780c */ /* 0x000fe20004761670 */
[-C--:B------:R-:W-:Y:S01]  /*6a90*/  FMUL R109, R109, R8.reuse ;  /* 0x000000086d6d7220 */ /* 0x080fe20000400000 */
[-C--:B------:R-:W-:Y:S01]  /*6aa0*/  FMUL R104, R104, R8.reuse ;  /* 0x0000000868687220 */ /* 0x080fe20000400000 */
        /* <DEDUP_REMOVED lines=104> */
[----:B------:R-:W-:-:S02]  /*7130*/  ISETP.LT.OR P3, PT, R29, 0x59, !P0 ;  /* 0x000000591d00780c */ /* 0x000fc40004761670 */
[----:B------:R-:W-:Y:S01]  /*7140*/  F2FP.SATFINITE.E5M2.F32.PACK_AB_MERGE_C R19, RZ, R19, RZ ;  /* 0x00000013ff13723e */ /* 0x000fe200048060ff */
[----:B------:R1:W-:Y:S01]  /*7150*/  @!P4 STG.E.U8 desc[UR16][R6.64+0x51], R25 ;  /* 0x000051190600c986 */ /* 0x0003e2000c101110 */
[C---:B------:R-:W-:Y:S02]  /*7160*/  ISETP.LT.OR P4, PT, R29.reuse, 0x5a, !P0 ;  /* 0x0000005a1d00780c */ /* 0x040fe40004781670 */
[----:B0-----:R-:W-:Y:S01]  /*7170*/  F2FP.SATFINITE.E5M2.F32.PACK_AB_MERGE_C R5, RZ, R92, RZ ;  /* 0x0000005cff05723e */ /* 0x001fe200048060ff */
[----:B------:R-:W-:Y:S01]  /*7180*/  @!P5 STG.E.U8 desc[UR16][R10.64+0x58], R97 ;  /* 0x000058610a00d986 */ /* 0x000fe2000c101110 */
[C---:B------:R-:W-:Y:S02]  /*7190*/  ISETP.LT.OR P5, PT, R29.reuse, 0x61, !P1 ;  /* 0x000000611d00780c */ /* 0x040fe40004fa1670 */
[----:B------:R-:W-:Y:S01]  /*71a0*/  F2FP.SATFINITE.E5M2.F32.PACK_AB_MERGE_C R13, RZ, R13, RZ ;  /* 0x0000000dff0d723e */ /* 0x000fe200048060ff */
[----:B------:R0:W-:Y:S01]  /*71b0*/  @!P6 STG.E.U8 desc[UR16][R10.64+0x59], R5 ;  /* 0x000059050a00e986 */ /* 0x0001e2000c101110 */
[----:B------:R-:W-:-:S02]  /*71c0*/  ISETP.LT.OR P6, PT, R29, 0x62, !P1 ;  /* 0x000000621d00780c */ /* 0x000fc40004fc1670 */
[----:B------:R-:W-:Y:S01]  /*71d0*/  F2FP.SATFINITE.E5M2.F32.PACK_AB_MERGE_C R15, RZ, R15, RZ ;  /* 0x0000000fff0f723e */ /* 0x000fe200048060ff */
[----:B------:R-:W-:Y:S01]  /*71e0*/  @!P3 STG.E.U8 desc[UR16][R6.64+0x58], R95 ;  /* 0x0000585f0600b986 */ /* 0x000fe2000c101110 */
[----:B-1----:R-:W-:Y:S02]  /*71f0*/  F2FP.SATFINITE.E5M2.F32.PACK_AB_MERGE_C R25, RZ, R90, RZ ;  /* 0x0000005aff19723e */ /* 0x002fe400048060ff */
[----:B------:R-:W-:-:S03]  /*7200*/  ISETP.LT.OR P3, PT, R29, 0x61, !P0 ;  /* 0x000000611d00780c */ /* 0x000fc60004761670 */
[----:B------:R1:W-:Y:S01]  /*7210*/  @!P4 STG.E.U8 desc[UR16][R6.64+0x59], R25 ;  /* 0x000059190600c986 */ /* 0x0003e2000c101110 */
[C---:B------:R-:W-:Y:S02]  /*7220*/  ISETP.LT.OR P4, PT, R29.reuse, 0x62, !P0 ;  /* 0x000000621d00780c */ /* 0x040fe40004781670 */
[----:B0-----:R-:W-:Y:S01]  /*7230*/  F2FP.SATFINITE.E5M2.F32.PACK_AB_MERGE_C R5, RZ, R88, RZ ;  /* 0x00000058ff05723e */ /* 0x001fe200048060ff */
[----:B------:R-:W-:Y:S01]  /*7240*/  @!P5 STG.E.U8 desc[UR16][R10.64+0x60], R93 ;  /* 0x0000605d0a00d986 */ /* 0x000fe2000c101110 */
[----:B------:R-:W-:-:S03]  /*7250*/  ISETP.LT.OR P5, PT, R29, 0x69, !P1 ;  /* 0x000000691d00780c */ /* 0x000fc60004fa1670 */
[----:B------:R0:W-:Y:S01]  /*7260*/  @!P6 STG.E.U8 desc[UR16][R10.64+0x61], R5 ;  /* 0x000061050a00e986 */ /* 0x0001e2000c101110 */
[C---:B------:R-:W-:Y:S02]  /*7270*/  ISETP.LT.OR P6, PT, R29.reuse, 0x6a, !P1 ;  /* 0x0000006a1d00780c */ /* 0x040fe40004fc1670 */
[----:B-1----:R-:W-:Y:S01]  /*7280*/  F2FP.SATFINITE.E5M2.F32.PACK_AB_MERGE_C R25, RZ, R22, RZ ;  /* 0x00000016ff19723e */ /* 0x002fe200048060ff */
[----:B------:R-:W-:Y:S01]  /*7290*/  @!P3 STG.E.U8 desc[UR16][R6.64+0x60], R91 ;  /* 0x0000605b0600b986 */ /* 0x000fe2000c101110 */
        /* <DEDUP_REMOVED lines=11> */
[----:B------:R-:W-:Y:S01]  /*7350*/  @!P4 STG.E.U8 desc[UR16][R6.64+0x69], R25 ;  /* 0x000069190600c986 */ /* 0x000fe2000c101110 */
[C---:B------:R-:W-:Y:S02]  /*7360*/  ISETP.LT.OR P4, PT, R29.reuse, 0x79, !P1 ;  /* 0x000000791d00780c */ /* 0x040fe40004f81670 */
[C---:B------:R-:W-:Y:S01]  /*7370*/  ISETP.LT.OR P1, PT, R29.reuse, 0x7a, !P1 ;  /* 0x0000007a1d00780c */ /* 0x040fe20004f21670 */
[----:B------:R1:W-:Y:S01]  /*7380*/  @!P5 STG.E.U8 desc[UR16][R10.64+0x70], R21 ;  /* 0x000070150a00d986 */ /* 0x0003e2000c101110 */
[C---:B------:R-:W-:Y:S02]  /*7390*/  ISETP.LT.OR P5, PT, R29.reuse, 0x72, !P0 ;  /* 0x000000721d00780c */ /* 0x040fe400047a1670 */
[----:B0-----:R-:W-:Y:S01]  /*73a0*/  F2FP.SATFINITE.E5M2.F32.PACK_AB_MERGE_C R5, RZ, R16, RZ ;  /* 0x00000010ff05723e */ /* 0x001fe200048060ff */
[----:B------:R0:W-:Y:S01]  /*73b0*/  @!P6 STG.E.U8 desc[UR16][R10.64+0x71], R17 ;  /* 0x000071110a00e986 */ /* 0x0001e2000c101110 */
[C---:B------:R-:W-:Y:S02]  /*73c0*/  ISETP.LT.OR P6, PT, R29.reuse, 0x79, !P0 ;  /* 0x000000791d00780c */ /* 0x040fe400047c1670 */
[----:B------:R-:W-:Y:S01]  /*73d0*/  ISETP.LT.OR P0, PT, R29, 0x7a, !P0 ;  /* 0x0000007a1d00780c */ /* 0x000fe20004701670 */
[----:B------:R2:W-:Y:S01]  /*73e0*/  @!P3 STG.E.U8 desc[UR16][R6.64+0x70], R19 ;  /* 0x000070130600b986 */ /* 0x0005e2000c101110 */
[----:B-1----:R-:W-:-:S05]  /*73f0*/  F2FP.SATFINITE.E5M2.F32.PACK_AB_MERGE_C R21, RZ, R14, RZ ;  /* 0x0000000eff15723e */ /* 0x002fca00048060ff */
[----:B------:R2:W-:Y:S01]  /*7400*/  @!P5 STG.E.U8 desc[UR16][R6.64+0x71], R5 ;  /* 0x000071050600d986 */ /* 0x0005e2000c101110 */
[----:B0-----:R-:W-:-:S03]  /*7410*/  F2FP.SATFINITE.E5M2.F32.PACK_AB_MERGE_C R17, RZ, R12, RZ ;  /* 0x0000000cff11723e */ /* 0x001fc600048060ff */
[----:B------:R2:W-:Y:S04]  /*7420*/  @!P4 STG.E.U8 desc[UR16][R10.64+0x78], R13 ;  /* 0x0000780d0a00c986 */ /* 0x0005e8000c101110 */
[----:B------:R2:W-:Y:S04]  /*7430*/  @!P1 STG.E.U8 desc[UR16][R10.64+0x79], R17 ;  /* 0x000079110a009986 */ /* 0x0005e8000c101110 */
[----:B------:R2:W-:Y:S04]  /*7440*/  @!P6 STG.E.U8 desc[UR16][R6.64+0x78], R15 ;  /* 0x0000780f0600e986 */ /* 0x0005e8000c101110 */
[----:B------:R2:W-:Y:S02]  /*7450*/  @!P0 STG.E.U8 desc[UR16][R6.64+0x79], R21 ;  /* 0x0000791506008986 */ /* 0x0005e4000c101110 */
.L_x_161:
[----:B------:R-:W-:Y:S05]  /*7460*/  BSYNC B0 ;  /* 0x0000000000007941 */ /* 0x000fea0003800000 */
.L_x_31:
[----:B------:R-:W-:Y:S01]  /*7470*/  ULDC UR6, c[0x0][0xc] ;  /* 0x0000030000067ab9 */ /* 0x000fe20000000800 */
[----:B------:R-:W-:Y:S01]  /*7480*/  ULDC UR7, c[0x0][0x10] ;  /* 0x0000040000077ab9 */ /* 0x000fe20000000800 */
[----:B--2-45:R-:W2:Y:S01]  /*7490*/  LDC R5, c[0x0][0x14] ;  /* 0x00000500ff057b82 */ /* 0x034ea20000000800 */
[----:B------:R-:W-:Y:S01]  /*74a0*/  UIMAD.WIDE.U32 UR6, UR6, UR7, URZ ;  /* 0x00000007060672a5 */ /* 0x000fe2000f8e003f */
[----:B0-----:R-:W-:Y:S01]  /*74b0*/  PRMT R6, RZ, 0x7610, R6 ;  /* 0x00007610ff067816 */ /* 0x001fe20000000006 */
[----:B------:R-:W-:-:S04]  /*74c0*/  IMAD.MOV.U32 R7, RZ, RZ, -0x1 ;  /* 0xffffffffff077424 */ /* 0x000fc800078e00ff */
[----:B--2---:R-:W-:-:S04]  /*74d0*/  IMAD.WIDE.U32 R2, R5, UR6, R2 ;  /* 0x0000000605027c25 */ /* 0x004fc8000f8e0002 */
[----:B------:R-:W-:Y:S01]  /*74e0*/  IMAD R5, R5, UR7, RZ ;  /* 0x0000000705057c24 */ /* 0x000fe2000f8e02ff */
[----:B------:R-:W-:Y:S02]  /*74f0*/  ULDC.64 UR6, c[0x0][0x650] ;  /* 0x0001940000067ab9 */ /* 0x000fe40000000a00 */
[----:B------:R-:W-:Y:S01]  /*7500*/  ISETP.GE.U32.AND P0, PT, R2, UR6, PT ;  /* 0x0000000602007c0c */ /* 0x000fe2000bf06070 */
[----:B------:R-:W-:Y:S02]  /*7510*/  IMAD.IADD R3, R3, 0x1, R5 ;  /* 0x0000000103037824 */ /* 0x000fe400078e0205 */
[----:B------:R-:W-:-:S03]  /*7520*/  IMAD.MOV.U32 R5, RZ, RZ, -0x1 ;  /* 0xffffffffff057424 */ /* 0x000fc600078e00ff */
[----:B------:R-:W-:-:S13]  /*7530*/  ISETP.GE.U32.AND.EX P0, PT, R3, UR7, PT, P0 ;  /* 0x0000000703007c0c */ /* 0x000fda000bf06100 */
[----:B------:R-:W-:Y:S05]  /*7540*/  @P0 BRA `(.L_x_162) ;  /* 0x0000000400600947 */ /* 0x000fea0003800000 */
[----:B------:R-:W0:Y:S01]  /*7550*/  S2R R20, SR_CTAID.X ;  /* 0x0000000000147919 */ /* 0x000e220000002500 */
[----:B------:R-:W2:Y:S01]  /*7560*/  LDC.64 R14, c[0x0][0x628] ;  /* 0x00018a00ff0e7b82 */ /* 0x000ea20000000a00 */
[----:B------:R-:W-:Y:S01]  /*7570*/  ULDC UR6, c[0x0][0x150] ;  /* 0x0000540000067ab9 */ /* 0x000fe20000000800 */
[----:B------:R-:W-:Y:S01]  /*7580*/  IMAD.MOV.U32 R12, RZ, RZ, R2 ;  /* 0x000000ffff0c7224 */ /* 0x000fe200078e0002 */
[----:B------:R-:W4:Y:S01]  /*7590*/  S2R R22, SR_CTAID.Y ;  /* 0x0000000000167919 */ /* 0x000f220000002600 */
[----:B------:R-:W-:-:S04]  /*75a0*/  IMAD.MOV.U32 R13, RZ, RZ, R3 ;  /* 0x000000ffff0d7224 */ /* 0x000fc800078e0003 */
[----:B------:R-:W1:Y:S08]  /*75b0*/  LDC R23, c[0x0][0x144] ;  /* 0x00005100ff177b82 */ /* 0x000e700000000800 */
[----:B------:R-:W1:Y:S08]  /*75c0*/  LDC R16, c[0x0][0x630] ;  /* 0x00018c00ff107b82 */ /* 0x000e700000000800 */
[----:B------:R-:W1:Y:S01]  /*75d0*/  LDC.64 R18, c[0x0][0x620] ;  /* 0x00018800ff127b82 */ /* 0x000e620000000a00 */
[----:B--2---:R-:W-:-:S04]  /*75e0*/  ISETP.NE.U32.AND P0, PT, R14, RZ, PT ;  /* 0x000000ff0e00720c */ /* 0x004fc80003f05070 */
[----:B------:R-:W-:Y:S02]  /*75f0*/  ISETP.NE.AND.EX P0, PT, R15, RZ, PT, P0 ;  /* 0x000000ff0f00720c */ /* 0x000fe40003f05300 */
[----:B0-----:R-:W-:-:S05]  /*7600*/  I2FP.F32.U32 R5, R20 ;  /* 0x0000001400057245 */ /* 0x001fca0000201000 */
[----:B------:R-:W-:-:S04]  /*7610*/  FMUL R5, R5, UR6 ;  /* 0x0000000605057c20 */ /* 0x000fc80008400000 */
[----:B------:R0:W2:Y:S02]  /*7620*/  F2I.U32.TRUNC.NTZ R21, R5 ;  /* 0x0000000500157305 */ /* 0x0000a4000020f000 */
[----:B----4-:R-:W-:Y:S05]  /*7630*/  @!P0 BRA `(.L_x_163) ;  /* 0x0000000000288947 */ /* 0x010fea0003800000 */
[----:B0-----:R-:W0:Y:S02]  /*7640*/  LDC R5, c[0x0][0x634] ;  /* 0x00018d00ff057b82 */ /* 0x001e240000000800 */
        /* <DEDUP_REMOVED lines=9> */
.L_x_163:
[-CC-:B-1----:R-:W-:Y:S01]  /*76e0*/  SHF.R.U64 R17, R12, R16.reuse, R13.reuse ;  /* 0x000000100c117219 */ /* 0x182fe2000000120d */
[----:B------:R-:W1:Y:S01]  /*76f0*/  LDC.64 R28, c[0x0][0x640] ;  /* 0x00019000ff1c7b82 */ /* 0x000e620000000a00 */
[----:B0-----:R-:W-:Y:S01]  /*7700*/  SHF.R.U32.HI R5, RZ, R16, R13 ;  /* 0x00000010ff057219 */ /* 0x001fe2000001160d */
[----:B--2---:R-:W-:Y:S01]  /*7710*/  IMAD.MOV R21, RZ, RZ, -R21 ;  /* 0x000000ffff157224 */ /* 0x004fe200078e0a15 */
[----:B------:R-:W-:Y:S01]  /*7720*/  IADD3 R11, P0, RZ, -R17, RZ ;  /* 0x80000011ff0b7210 */ /* 0x000fe20007f1e0ff */
[----:B------:R-:W-:Y:S02]  /*7730*/  ULDC UR6, c[0x0][0x154] ;  /* 0x0000550000067ab9 */ /* 0x000fe40000000800 */
[----:B------:R-:W-:Y:S02]  /*7740*/  IMAD R23, R23, R21, R20 ;  /* 0x0000001517177224 */ /* 0x000fe400078e0214 */
[----:B------:R-:W0:Y:S01]  /*7750*/  LDC R12, c[0x0][0x618] ;  /* 0x00018600ff0c7b82 */ /* 0x000e220000000800 */
[----:B------:R-:W-:-:S02]  /*7760*/  IMAD.X R5, RZ, RZ, ~R5, P0 ;  /* 0x000000ffff057224 */ /* 0x000fc400000e0e05 */
[----:B------:R-:W-:-:S04]  /*7770*/  IMAD.WIDE.U32 R6, R11, R18, R2 ;  /* 0x000000120b067225 */ /* 0x000fc800078e0002 */
[----:B------:R-:W-:Y:S01]  /*7780*/  IMAD R10, R5, R18, RZ ;  /* 0x00000012050a7224 */ /* 0x000fe200078e02ff */
[----:B------:R-:W2:Y:S03]  /*7790*/  LDC R24, c[0x0][0x608] ;  /* 0x00018200ff187b82 */ /* 0x000ea60000000800 */
[----:B------:R-:W-:Y:S02]  /*77a0*/  IMAD R5, R11, R19, R10 ;  /* 0x000000130b057224 */ /* 0x000fe400078e020a */
[----:B------:R-:W-:Y:S02]  /*77b0*/  IMAD.MOV.U32 R11, RZ, RZ, 0x1 ;  /* 0x00000001ff0b7424 */ /* 0x000fe400078e00ff */
[----:B------:R-:W-:Y:S01]  /*77c0*/  IMAD.IADD R5, R7, 0x1, R5 ;  /* 0x0000000107057824 */ /* 0x000fe200078e0205 */
[----:B---3--:R-:W3:Y:S01]  /*77d0*/  LDC R26, c[0x0][0x658] ;  /* 0x00019600ff1a7b82 */ /* 0x008ee20000000800 */
[----:B------:R-:W-:-:S02]  /*77e0*/  I2FP.F32.U32 R7, R22 ;  /* 0x0000001600077245 */ /* 0x000fc40000201000 */
[----:B-1----:R-:W-:-:S03]  /*77f0*/  ISETP.NE.U32.AND P0, PT, R28, RZ, PT ;  /* 0x000000ff1c00720c */ /* 0x002fc60003f05070 */
[----:B------:R-:W-:Y:S01]  /*7800*/  FMUL R10, R7, UR6 ;  /* 0x00000006070a7c20 */ /* 0x000fe20008400000 */
[----:B------:R-:W-:Y:S01]  /*7810*/  ISETP.NE.AND.EX P0, PT, R29, RZ, PT, P0 ;  /* 0x000000ff1d00720c */ /* 0x000fe20003f05300 */
[----:B------:R-:W1:Y:S01]  /*7820*/  LDC R21, c[0x0][0x148] ;  /* 0x00005200ff157b82 */ /* 0x000e620000000800 */
[-CC-:B0-----:R-:W-:Y:S01]  /*7830*/  SHF.R.U64 R16, R6, R12.reuse, R5.reuse ;  /* 0x0000000c06107219 */ /* 0x181fe20000001205 */
[----:B------:R0:W4:Y:S01]  /*7840*/  F2I.U32.TRUNC.NTZ R18, R10 ;  /* 0x0000000a00127305 */ /* 0x000122000020f000 */
[----:B------:R-:W-:Y:S01]  /*7850*/  SHF.R.U32.HI R5, RZ, R12, R5 ;  /* 0x0000000cff057219 */ /* 0x000fe20000011605 */
[----:B------:R-:W-:-:S04]  /*7860*/  IMAD.MOV.U32 R7, RZ, RZ, -0x1 ;  /* 0xffffffffff077424 */ /* 0x000fc800078e00ff */
[----:B------:R-:W0:Y:S01]  /*7870*/  LDC R20, c[0x0][0x600] ;  /* 0x00018000ff147b82 */ /* 0x000e220000000800 */
[-CC-:B--2---:R-:W-:Y:S02]  /*7880*/  SHF.R.U64 R14, R16, R24.reuse, R5.reuse ;  /* 0x00000018100e7219 */ /* 0x184fe40000001205 */
[----:B------:R-:W-:-:S05]  /*7890*/  SHF.R.U32.HI R5, RZ, R24, R5 ;  /* 0x00000018ff057219 */ /* 0x000fca0000011605 */
[----:B------:R-:W2:Y:S01]  /*78a0*/  LDC R27, c[0x0][0x648] ;  /* 0x00019200ff1b7b82 */ /* 0x000ea20000000800 */
[-C--:B---3--:R-:W-:Y:S02]  /*78b0*/  SHF.L.U32 R6, R7, R26.reuse, RZ ;  /* 0x0000001a07067219 */ /* 0x088fe400000006ff */
[-CC-:B------:R-:W-:Y:S02]  /*78c0*/  SHF.R.U64 R19, R14, R26.reuse, R5.reuse ;  /* 0x0000001a0e137219 */ /* 0x180fe40000001205 */
[----:B------:R-:W-:Y:S02]  /*78d0*/  SHF.R.U32.HI R7, RZ, R26, R5 ;  /* 0x0000001aff077219 */ /* 0x000fe40000011605 */
[----:B------:R-:W-:Y:S01]  /*78e0*/  LOP3.LUT R25, RZ, R6, RZ, 0x33, !PT ;  /* 0x00000006ff197212 */ /* 0x000fe200078e33ff */
[----:B------:R-:W3:Y:S01]  /*78f0*/  LDC R30, c[0x0][0x638] ;  /* 0x00018e00ff1e7b82 */ /* 0x000ee20000000800 */
[----:B------:R-:W-:Y:S01]  /*7900*/  SHF.L.U32 R26, R11, R26, RZ ;  /* 0x0000001a0b1a7219 */ /* 0x000fe200000006ff */
[----:B------:R-:W-:-:S06]  /*7910*/  IMAD.MOV.U32 R6, RZ, RZ, R19 ;  /* 0x000000ffff067224 */ /* 0x000fcc00078e0013 */
[----:B------:R-:W0:Y:S01]  /*7920*/  LDC R31, c[0x0][0x610] ;  /* 0x00018400ff1f7b82 */ /* 0x000e220000000800 */
[----:B----4-:R-:W-:Y:S05]  /*7930*/  @!P0 BRA `(.L_x_164) ;  /* 0x0000000000288947 */ /* 0x010fea0003800000 */
[----:B------:R-:W4:Y:S02]  /*7940*/  LDC R6, c[0x0][0x64c] ;  /* 0x00019300ff067b82 */ /* 0x000f240000000800 */
[----:B----4-:R-:W-:-:S05]  /*7950*/  IADD3 R5, P0, R19, R6, RZ ;  /* 0x0000000613057210 */ /* 0x010fca0007f1e0ff */
[----:B------:R-:W-:-:S04]  /*7960*/  IMAD.X R15, RZ, RZ, R7, P0 ;  /* 0x000000ffff0f7224 */ /* 0x000fc800000e0607 */
[----:B------:R-:W-:-:S04]  /*7970*/  IMAD.WIDE.U32 R6, R15, R28, RZ ;  /* 0x0000001c0f067225 */ /* 0x000fc800078e00ff */
[----:B0-----:R-:W-:-:S04]  /*7980*/  IMAD.WIDE.U32 R10, P0, R5, R29, R6 ;  /* 0x0000001d050a7225 */ /* 0x001fc80007800006 */
[----:B------:R-:W-:-:S04]  /*7990*/  IMAD.WIDE.U32 R6, R5, R28, RZ ;  /* 0x0000001c05067225 */ /* 0x000fc800078e00ff */
[----:B------:R-:W-:Y:S01]  /*79a0*/  IMAD.X R13, RZ, RZ, RZ, P0 ;  /* 0x000000ffff0d7224 */ /* 0x000fe200000e06ff */
[----:B------:R-:W-:Y:S01]  /*79b0*/  IADD3 RZ, P0, R7, R10, RZ ;  /* 0x0000000a07ff7210 */ /* 0x000fe20007f1e0ff */
[----:B------:R-:W-:-:S04]  /*79c0*/  IMAD.MOV.U32 R12, RZ, RZ, R11 ;  /* 0x000000ffff0c7224 */ /* 0x000fc800078e000b */
[----:B------:R-:W-:-:S08]  /*79d0*/  IMAD.WIDE.U32.X R6, R15, R29, R12, P0 ;  /* 0x0000001d0f067225 */ /* 0x000fd000000e040c */
.L_x_164:
[----:B--2---:R-:W-:Y:S01]  /*79e0*/  SHF.R.U64 R5, R6, R27, R7 ;  /* 0x0000001b06057219 */ /* 0x004fe20000001207 */
[----:B0-----:R-:W-:Y:S01]  /*79f0*/  VIADD R7, R20, 0xffffffff ;  /* 0xffffffff14077836 */ /* 0x001fe20000000000 */
[----:B------:R-:W-:Y:S01]  /*7a00*/  LOP3.LUT R28, R14, R25, RZ, 0xc0, !PT ;  /* 0x000000190e1c7212 */ /* 0x000fe200078ec0ff */
[----:B------:R-:W-:Y:S02]  /*7a10*/  IMAD.MOV R18, RZ, RZ, -R18 ;  /* 0x000000ffff127224 */ /* 0x000fe400078e0a12 */
[----:B------:R-:W-:Y:S01]  /*7a20*/  IMAD.MOV R6, RZ, RZ, -R5 ;  /* 0x000000ffff067224 */ /* 0x000fe200078e0a05 */
[----:B------:R-:W-:Y:S01]  /*7a30*/  LOP3.LUT R16, R16, R7, RZ, 0xc0, !PT ;  /* 0x0000000710107212 */ /* 0x000fe200078ec0ff */
[----:B------:R-:W-:Y:S02]  /*7a40*/  IMAD R28, R26, R5, R28 ;  /* 0x000000051a1c7224 */ /* 0x000fe400078e021c */
[----:B-1----:R-:W-:Y:S02]  /*7a50*/  @P2 IMAD R23, R21, R18, R22 ;  /* 0x0000001215172224 */ /* 0x002fe400078e0216 */
[----:B---3--:R-:W-:-:S02]  /*7a60*/  IMAD R5, R6, R30, R19 ;  /* 0x0000001e06057224 */ /* 0x008fc400078e0213 */
[----:B------:R-:W-:Y:S02]  /*7a70*/  IMAD R28, R28, R31, R23 ;  /* 0x0000001f1c1c7224 */ /* 0x000fe400078e0217 */
[----:B------:R-:W-:Y:S02]  /*7a80*/  IMAD R5, R5, R20, R16 ;  /* 0x0000001405057224 */ /* 0x000fe400078e0210 */
[----:B------:R-:W-:-:S03]  /*7a90*/  IMAD.MOV.U32 R6, RZ, RZ, 0x1 ;  /* 0x00000001ff067424 */ /* 0x000fc600078e00ff */
[----:B------:R-:W-:Y:S02]  /*7aa0*/  SEL R7, R5, R28, !P2 ;  /* 0x0000001c05077207 */ /* 0x000fe40005000000 */
[----:B------:R-:W-:Y:S01]  /*7ab0*/  SEL R28, R28, R5, !P2 ;  /* 0x000000051c1c7207 */ /* 0x000fe20005000000 */
[----:B------:R-:W-:-:S07]  /*7ac0*/  IMAD.MOV.U32 R5, RZ, RZ, R17 ;  /* 0x000000ffff057224 */ /* 0x000fce00078e0011 */
.L_x_162:
[----:B------:R-:W-:Y:S01]  /*7ad0*/  LOP3.LUT P0, RZ, R6, 0xff, RZ, 0xc0, !PT ;  /* 0x000000ff06ff7812 */ /* 0x000fe2000780c0ff */
[----:B------:R-:W-:-:S12]  /*7ae0*/  IMAD.MOV.U32 R6, RZ, RZ, R28 ;  /* 0x000000ffff067224 */ /* 0x000fd800078e001c */
[----:B------:R-:W-:Y:S05]  /*7af0*/  @P0 BRA `(.L_x_165) ;  /* 0xffffff9400000947 */ /* 0x000fea000383ffff */
[----:B------:R-:W-:Y:S05]  /*7b00*/  EXIT ;  /* 0x000000000000794d */ /* 0x000fea0003800000 */
.L_x_3:
[----:B0-----:R-:W-:Y:S01]  /*7b10*/  ULDC.64 UR4, c[0x0][0x650] ;  /* 0x0001940000047ab9 */ /* 0x001fe20000000a00 */
        /* <DEDUP_REMOVED lines=25> */
.L_x_167:
[--C-:B------:R-:W-:Y:S01]  /*7cb0*/  SHF.R.U64 R16, R14, R18, R15.reuse ;  /* 0x000000120e107219 */ /* 0x100fe2000000120f */
[----:B------:R-:W0:Y:S01]  /*7cc0*/  LDC R22, c[0x0][0x618] ;  /* 0x00018600ff167b82 */ /* 0x000e220000000800 */
[----:B------:R-:W-:Y:S01]  /*7cd0*/  I2FP.F32.U32 R7, R8 ;  /* 0x0000000800077245 */ /* 0x000fe20000201000 */
[----:B------:R-:W-:Y:S01]  /*7ce0*/  ULDC UR4, c[0x0][0x150] ;  /* 0x0000540000047ab9 */ /* 0x000fe20000000800 */
[----:B------:R-:W-:Y:S02]  /*7cf0*/  SHF.R.U32.HI R6, RZ, R18, R15 ;  /* 0x00000012ff067219 */ /* 0x000fe4000001160f */
[----:B------:R-:W-:Y:S01]  /*7d00*/  IADD3 R9, P0, RZ, -R16, RZ ;  /* 0x80000010ff097210 */ /* 0x000fe20007f1e0ff */
[----:B------:R-:W-:Y:S01]  /*7d10*/  FMUL R13, R7, UR4 ;  /* 0x00000004070d7c20 */ /* 0x000fe20008400000 */
[----:B------:R-:W-:Y:S01]  /*7d20*/  ULDC UR4, c[0x0][0x154] ;  /* 0x0000550000047ab9 */ /* 0x000fe20000000800 */
[----:B------:R-:W1:Y:S02]  /*7d30*/  LDC.64 R24, c[0x0][0x640] ;  /* 0x00019000ff187b82 */ /* 0x000e640000000a00 */
[----:B------:R-:W-:-:S02]  /*7d40*/  IMAD.X R11, RZ, RZ, ~R6, P0 ;  /* 0x000000ffff0b7224 */ /* 0x000fc400000e0e06 */
[----:B------:R-:W2:Y:S01]  /*7d50*/  F2I.U32.TRUNC.NTZ R13, R13 ;  /* 0x0000000d000d7305 */ /* 0x000ea2000020f000 */
[----:B------:R-:W-:-:S03]  /*7d60*/  IMAD.WIDE.U32 R6, R9, R20, R2 ;  /* 0x0000001409067225 */ /* 0x000fc600078e0002 */
[----:B------:R-:W3:Y:S01]  /*7d70*/  LDC R15, c[0x0][0x144] ;  /* 0x00005100ff0f7b82 */ /* 0x000ee20000000800 */
[----:B------:R-:W-:-:S04]  /*7d80*/  IMAD R12, R11, R20, RZ ;  /* 0x000000140b0c7224 */ /* 0x000fc800078e02ff */
[----:B------:R-:W-:Y:S02]  /*7d90*/  IMAD R9, R9, R21, R12 ;  /* 0x0000001509097224 */ /* 0x000fe400078e020c */
[----:B------:R-:W-:Y:S01]  /*7da0*/  IMAD.MOV.U32 R12, RZ, RZ, -0x1 ;  /* 0xffffffffff0c7424 */ /* 0x000fe200078e00ff */
[----:B------:R-:W4:Y:S01]  /*7db0*/  LDC R18, c[0x0][0x608] ;  /* 0x00018200ff127b82 */ /* 0x000f220000000800 */
[----:B------:R-:W-:Y:S01]  /*7dc0*/  IMAD.IADD R7, R7, 0x1, R9 ;  /* 0x0000000107077824 */ /* 0x000fe200078e0209 */
[----:B------:R-:W-:-:S04]  /*7dd0*/  I2FP.F32.U32 R9, R10 ;  /* 0x0000000a00097245 */ /* 0x000fc80000201000 */
[-C--:B0-----:R-:W-:Y:S01]  /*7de0*/  SHF.R.U64 R14, R6, R22.reuse, R7 ;  /* 0x00000016060e7219 */ /* 0x081fe20000001207 */
[----:B--2---:R-:W-:Y:S01]  /*7df0*/  IMAD.MOV R6, RZ, RZ, -R13 ;  /* 0x000000ffff067224 */ /* 0x004fe200078e0a0d */
[----:B------:R-:W0:Y:S01]  /*7e00*/  LDC R11, c[0x0][0x658] ;  /* 0x00019600ff0b7b82 */ /* 0x000e220000000800 */
[----:B-1----:R-:W-:Y:S01]  /*7e10*/  ISETP.NE.U32.AND P0, PT, R24, RZ, PT ;  /* 0x000000ff1800720c */ /* 0x002fe20003f05070 */
[----:B------:R-:W-:Y:S01]  /*7e20*/  FMUL R9, R9, UR4 ;  /* 0x0000000409097c20 */ /* 0x000fe20008400000 */
[----:B------:R-:W-:Y:S02]  /*7e30*/  SHF.R.U32.HI R7, RZ, R22, R7 ;  /* 0x00000016ff077219 */ /* 0x000fe40000011607 */
[----:B------:R-:W-:-:S03]  /*7e40*/  ISETP.NE.AND.EX P0, PT, R25, RZ, PT, P0 ;  /* 0x000000ff1900720c */ /* 0x000fc60003f05300 */
[----:B------:R-:W1:Y:S01]  /*7e50*/  LDC R21, c[0x0][0x148] ;  /* 0x00005200ff157b82 */ /* 0x000e620000000800 */
[----:B---3--:R-:W-:Y:S02]  /*7e60*/  IMAD R22, R15, R6, R8 ;  /* 0x000000060f167224 */ /* 0x008fe400078e0208 */
[----:B------:R-:W-:-:S05]  /*7e70*/  IMAD.MOV.U32 R8, RZ, RZ, 0x1 ;  /* 0x00000001ff087424 */ /* 0x000fca00078e00ff */
[----:B------:R-:W2:Y:S01]  /*7e80*/  LDC R20, c[0x0][0x600] ;  /* 0x00018000ff147b82 */ /* 0x000ea20000000800 */
[-CC-:B----4-:R-:W-:Y:S02]  /*7e90*/  SHF.R.U64 R17, R14, R18.reuse, R7.reuse ;  /* 0x000000120e117219 */ /* 0x190fe40000001207 */
[----:B------:R-:W-:Y:S02]  /*7ea0*/  SHF.R.U32.HI R6, RZ, R18, R7 ;  /* 0x00000012ff067219 */ /* 0x000fe40000011607 */
[----:B------:R3:W4:Y:S03]  /*7eb0*/  F2I.U32.TRUNC.NTZ R18, R9 ;  /* 0x0000000900127305 */ /* 0x000726000020f000 */
[----:B------:R-:W1:Y:S01]  /*7ec0*/  LDC R23, c[0x0][0x648] ;  /* 0x00019200ff177b82 */ /* 0x000e620000000800 */
[-C--:B0-----:R-:W-:Y:S02]  /*7ed0*/  SHF.R.U64 R19, R17, R11.reuse, R6 ;  /* 0x0000000b11137219 */ /* 0x081fe40000001206 */
[----:B------:R-:W-:-:S02]  /*7ee0*/  SHF.L.U32 R12, R12, R11, RZ ;  /* 0x0000000b0c0c7219 */ /* 0x000fc400000006ff */
[-C--:B------:R-:W-:Y:S01]  /*7ef0*/  SHF.R.U32.HI R7, RZ, R11.reuse, R6 ;  /* 0x0000000bff077219 */ /* 0x080fe20000011606 */
[----:B------:R-:W-:Y:S01]  /*7f00*/  IMAD.MOV.U32 R6, RZ, RZ, R19 ;  /* 0x000000ffff067224 */ /* 0x000fe200078e0013 */
[----:B------:R-:W-:Y:S01]  /*7f10*/  SHF.L.U32 R27, R8, R11, RZ ;  /* 0x0000000b081b7219 */ /* 0x000fe200000006ff */
[----:B------:R-:W0:Y:S01]  /*7f20*/  LDC R26, c[0x0][0x638] ;  /* 0x00018e00ff1a7b82 */ /* 0x000e220000000800 */
[----:B------:R-:W-:-:S07]  /*7f30*/  LOP3.LUT R28, RZ, R12, RZ, 0x33, !PT ;  /* 0x0000000cff1c7212 */ /* 0x000fce00078e33ff */
[----:B------:R-:W0:Y:S01]  /*7f40*/  LDC R29, c[0x0][0x610] ;  /* 0x00018400ff1d7b82 */ /* 0x000e220000000800 */
[----:B---34-:R-:W-:Y:S05]  /*7f50*/  @!P0 BRA `(.L_x_168) ;  /* 0x0000000000288947 */ /* 0x018fea0003800000 */
        /* <DEDUP_REMOVED lines=10> */
.L_x_168:
[----:B-1----:R-:W-:Y:S01]  /*8000*/  SHF.R.U64 R7, R6, R23, R7 ;  /* 0x0000001706077219 */ /* 0x002fe20000001207 */
[----:B--2---:R-:W-:Y:S01]  /*8010*/  VIADD R9, R20, 0xffffffff ;  /* 0xffffffff14097836 */ /* 0x004fe20000000000 */
[----:B------:R-:W-:Y:S01]  /*8020*/  LOP3.LUT R6, R17, R28, RZ, 0xc0, !PT ;  /* 0x0000001c11067212 */ /* 0x000fe200078ec0ff */
[----:B------:R-:W-:Y:S02]  /*8030*/  IMAD.MOV R18, RZ, RZ, -R18 ;  /* 0x000000ffff127224 */ /* 0x000fe400078e0a12 */
[----:B------:R-:W-:Y:S02]  /*8040*/  IMAD.MOV R8, RZ, RZ, -R7 ;  /* 0x000000ffff087224 */ /* 0x000fe400078e0a07 */
[----:B------:R-:W-:Y:S01]  /*8050*/  IMAD R11, R27, R7, R6 ;  /* 0x000000071b0b7224 */ /* 0x000fe200078e0206 */
[----:B------:R-:W-:Y:S01]  /*8060*/  LOP3.LUT R7, R14, R9, RZ, 0xc0, !PT ;  /* 0x000000090e077212 */ /* 0x000fe200078ec0ff */
[----:B------:R-:W-:Y:S02]  /*8070*/  @P2 IMAD R22, R21, R18, R10 ;  /* 0x0000001215162224 */ /* 0x000fe400078e020a */
[----:B0-----:R-:W-:-:S02]  /*8080*/  IMAD R6, R8, R26, R19 ;  /* 0x0000001a08067224 */ /* 0x001fc400078e0213 */
[----:B------:R-:W-:Y:S02]  /*8090*/  IMAD R11, R11, R29, R22 ;  /* 0x0000001d0b0b7224 */ /* 0x000fe400078e0216 */
[----:B------:R-:W-:Y:S02]  /*80a0*/  IMAD R6, R6, R20, R7 ;  /* 0x0000001406067224 */ /* 0x000fe400078e0207 */
[----:B------:R-:W-:-:S03]  /*80b0*/  IMAD.MOV.U32 R8, RZ, RZ, 0x1 ;  /* 0x00000001ff087424 */ /* 0x000fc600078e00ff */
[----:B------:R-:W-:Y:S02]  /*80c0*/  SEL R14, R6, R11, !P2 ;  /* 0x0000000b060e7207 */ /* 0x000fe40005000000 */
[----:B------:R-:W-:Y:S01]  /*80d0*/  SEL R11, R11, R6, !P2 ;  /* 0x000000060b0b7207 */ /* 0x000fe20005000000 */
[----:B------:R-:W-:Y:S01]  /*80e0*/  IMAD.MOV.U32 R6, RZ, RZ, R16 ;  /* 0x000000ffff067224 */ /* 0x000fe200078e0010 */
[----:B------:R-:W-:-:S07]  /*80f0*/  PRMT R7, R8, 0x7610, R7 ;  /* 0x0000761008077816 */ /* 0x000fce0000000007 */
.L_x_166:
[----:B------:R-:W-:-:S08]  /*8100*/  NOP ;  /* 0x0000000000007918 */ /* 0x000fd00000000000 */
[----:B------:R-:W0:-:S00]  /*8110*/  USETMAXREG.DEALLOC.CTAPOOL 0x28 ;  /* 0x00000028000079c8 */ /* 0x000e0000080e0500 */
[----:B0-----:R-:W-:-:S13]  /*8120*/  ISETP.NE.AND P0, PT, R5, RZ, PT ;  /* 0x000000ff0500720c */ /* 0x001fda0003f05270 */
[----:B------:R-:W-:Y:S05]  /*8130*/  @P0 EXIT ;  /* 0x000000000000094d */ /* 0x000fea0003800000 */
[----:B------:R-:W-:Y:S01]  /*8140*/  LOP3.LUT P0, RZ, R7, 0xff, RZ, 0xc0, !PT ;  /* 0x000000ff07ff7812 */ /* 0x000fe2000780c0ff */
[----:B------:R-:W-:Y:S02]  /*8150*/  IMAD.MOV.U32 R5, RZ, RZ, 0x1 ;  /* 0x00000001ff057424 */ /* 0x000fe400078e00ff */
[----:B------:R-:W-:-:S10]  /*8160*/  IMAD.MOV.U32 R13, RZ, RZ, RZ ;  /* 0x000000ffff0d7224 */ /* 0x000fd400078e00ff */
[----:B------:R-:W-:Y:S05]  /*8170*/  @!P0 BRA `(.L_x_169) ;  /* 0x0000000c00288947 */ /* 0x000fea0003800000 */
[----:B------:R-:W0:Y:S01]  /*8180*/  LDC R5, c[0x0][0x28c] ;  /* 0x0000a300ff057b82 */ /* 0x000e220000000800 */
[----:B------:R-:W-:Y:S01]  /*8190*/  ULDC UR5, c[0x0][0x600] ;  /* 0x0001800000057ab9 */ /* 0x000fe20000000800 */
[----:B------:R-:W-:Y:S01]  /*81a0*/  ULDC UR4, c[0x0][0xc] ;  /* 0x0000030000047ab9 */ /* 0x000fe20000000800 */
[----:B------:R-:W-:Y:S01]  /*81b0*/  UIADD3 UR16, UR5, -0x1, URZ ;  /* 0xffffffff05107890 */ /* 0x000fe2000fffe03f */
[C---:B------:R-:W-:Y:S01]  /*81c0*/  LOP3.LUT P3, RZ, R0.reuse, 0x7f, RZ, 0xc0, !PT ;  /* 0x0000007f00ff7812 */ /* 0x040fe2000786c0ff */
[----:B------:R-:W-:Y:S01]  /*81d0*/  ULDC UR6, c[0x0][0x658] ;  /* 0x0001960000067ab9 */ /* 0x000fe20000000800 */
[----:B------:R-:W-:Y:S01]  /*81e0*/  ULDC UR5, c[0x0][0x10] ;  /* 0x0000040000057ab9 */ /* 0x000fe20000000800 */
[----:B------:R-:W-:Y:S01]  /*81f0*/  UMOV UR7, 0xffffffff ;  /* 0xffffffff00077882 */ /* 0x000fe20000000000 */
[----:B------:R-:W-:Y:S01]  /*8200*/  UMOV UR8, 0x1 ;  /* 0x0000000100087882 */ /* 0x000fe20000000000 */
[----:B------:R-:W-:Y:S01]  /*8210*/  UIMAD.WIDE.U32 UR4, UR4, UR5, URZ ;  /* 0x00000005040472a5 */ /* 0x000fe2000f8e003f */
[----:B------:R-:W-:Y:S01]  /*8220*/  LOP3.LUT P0, RZ, R0, 0x1f, RZ, 0xc0, !PT ;  /* 0x0000001f00ff7812 */ /* 0x000fe2000780c0ff */
[----:B------:R-:W-:Y:S01]  /*8230*/  USHF.L.U32 UR7, UR7, UR6, URZ ;  /* 0x0000000607077299 */ /* 0x000fe2000800063f */
[----:B------:R-:W-:Y:S01]  /*8240*/  BSSY B0, `(.L_x_169) ;  /* 0x00000bd000007945 */ /* 0x000fe20003800000 */
[----:B------:R-:W-:Y:S01]  /*8250*/  USHF.L.U32 UR18, UR8, UR6, URZ ;  /* 0x0000000608127299 */ /* 0x000fe2000800063f */
[----:B------:R-:W-:Y:S01]  /*8260*/  IMAD.MOV.U32 R15, RZ, RZ, 0x1 ;  /* 0x00000001ff0f7424 */ /* 0x000fe200078e00ff */
[----:B------:R-:W-:Y:S01]  /*8270*/  LOP3.LUT R16, R4, 0x2, RZ, 0xfc, !PT ;  /* 0x0000000204107812 */ /* 0x000fe200078efcff */
[----:B------:R-:W-:Y:S01]  /*8280*/  ULDC UR6, c[0x0][0x14] ;  /* 0x0000050000067ab9 */ /* 0x000fe20000000800 */
[----:B------:R-:W-:Y:S01]  /*8290*/  PLOP3.LUT P0, PT, P0, P3, PT, 0x8a, 0x0 ;  /* 0x000000000000781c */ /* 0x000fe20000707172 */
[----:B------:R-:W-:Y:S01]  /*82a0*/  UIMAD.WIDE.U32 UR20, UR4, UR6, URZ ;  /* 0x00000006041472a5 */ /* 0x000fe2000f8e003f */
[----:B------:R-:W-:Y:S01]  /*82b0*/  IMAD.MOV.U32 R13, RZ, RZ, RZ ;  /* 0x000000ffff0d7224 */ /* 0x000fe200078e00ff */
[----:B------:R-:W-:-:S02]  /*82c0*/  UIMAD UR13, UR5, UR6, URZ ;  /* 0x00000006050d72a4 */ /* 0x000fc4000f8e023f */
[----:B------:R-:W-:Y:S01]  /*82d0*/  ULOP3.LUT UR17, URZ, UR7, URZ, 0x33, !UPT ;  /* 0x000000073f117292 */ /* 0x000fe2000f8e333f */
[----:B0-----:R-:W-:Y:S01]  /*82e0*/  VIADD R5, R5, 0x3f ;  /* 0x0000003f05057836 */ /* 0x001fe20000000000 */
[----:B------:R-:W-:Y:S01]  /*82f0*/  UIADD3 UR13, UR21, UR13, URZ ;  /* 0x0000000d150d7290 */ /* 0x000fe2000fffe03f */
[----:B------:R-:W-:-:S03]  /*8300*/  ULDC.64 UR22, c[0x0][0x198] ;  /* 0x0000660000167ab9 */ /* 0x000fc60000000a00 */
[----:B------:R-:W-:-:S04]  /*8310*/  SHF.R.S32.HI R8, RZ, 0x1f, R5 ;  /* 0x0000001fff087819 */ /* 0x000fc80000011405 */
[----:B------:R-:W-:Y:S01]  /*8320*/  LEA.HI R8, R8, R5, RZ, 0x6 ;  /* 0x0000000508087211 */ /* 0x000fe200078f30ff */
[----:B------:R-:W-:-:S03]  /*8330*/  IMAD.MOV.U32 R5, RZ, RZ, 0x1 ;  /* 0x00000001ff057424 */ /* 0x000fc600078e00ff */
[----:B------:R-:W-:-:S05]  /*8340*/  SHF.R.S32.HI R12, RZ, 0x6, R8 ;  /* 0x00000006ff0c7819 */ /* 0x000fca0000011408 */
[----:B------:R-:W-:-:S07]  /*8350*/  VIADD R0, R12, 0x1 ;  /* 0x000000010c007836 */ /* 0x000fce0000000000 */
.L_x_181:
[----:B------:R-:W-:-:S03]  /*8360*/  UMOV UR4, 0xffffffff ;  /* 0xffffffff00047882 */ /* 0x000fc60000000000 */
[----:B------:R-:W-:Y:S05]  /*8370*/  BRA.DIV UR4, `(.L_x_170) ;  /* 0x0000000e04747947 */ /* 0x000fea000b800000 */
[----:B------:R-:W-:-:S13]  /*8380*/  ELECT P1, URZ, PT ;  /* 0x00000000003f782f */ /* 0x000fda0003820000 */
.L_x_191:
[----:B------:R-:W0:Y:S01]  /*8390*/  LDC R7, c[0x0][0x28c] ;  /* 0x0000a300ff077b82 */ /* 0x000e220000000800 */
[----:B------:R-:W-:Y:S01]  /*83a0*/  BSSY B1, `(.L_x_171) ;  /* 0x0000035000017945 */ /* 0x000fe20003800000 */
[----:B0-----:R-:W-:-:S13]  /*83b0*/  ISETP.LT.OR P1, PT, R7, 0x1, !P1 ;  /* 0x000000010700780c */ /* 0x001fda0004f21670 */
[----:B------:R-:W-:Y:S05]  /*83c0*/  @P1 BRA `(.L_x_172) ;  /* 0x0000000000c81947 */ /* 0x000fea0003800000 */
[----:B------:R-:W-:Y:S02]  /*83d0*/  IMAD.SHL.U32 R14, R14, 0x80, RZ ;  /* 0x000000800e0e7824 */ /* 0x000fe400078e00ff */
[----:B------:R-:W-:Y:S02]  /*83e0*/  IMAD.SHL.U32 R17, R11, 0x80, RZ ;  /* 0x000000800b117824 */ /* 0x000fe400078e00ff */
[----:B------:R-:W-:Y:S02]  /*83f0*/  IMAD.MOV.U32 R20, RZ, RZ, RZ ;  /* 0x000000ffff147224 */ /* 0x000fe400078e00ff */
[----:B------:R-:W-:Y:S02]  /*8400*/  IMAD.MOV.U32 R7, RZ, RZ, R0 ;  /* 0x000000ffff077224 */ /* 0x000fe400078e0000 */
[----:B------:R-:W-:Y:S02]  /*8410*/  IMAD.MOV.U32 R8, RZ, RZ, R5 ;  /* 0x000000ffff087224 */ /* 0x000fe400078e0005 */
[----:B------:R-:W-:-:S07]  /*8420*/  IMAD.MOV.U32 R9, RZ, RZ, R13 ;  /* 0x000000ffff097224 */ /* 0x000fce00078e000d */
.L_x_176:
[----:B------:R-:W0:Y:S01]  /*8430*/  S2R R11, SR_CgaCtaId ;  /* 0x00000000000b7919 */ /* 0x000e220000008800 */
[----:B------:R-:W-:-:S04]  /*8440*/  MOV R10, 0x400 ;  /* 0x00000400000a7802 */ /* 0x000fc80000000f00 */
[----:B0-----:R-:W-:Y:S02]  /*8450*/  LEA R18, R11, R10, 0x18 ;  /* 0x0000000a0b127211 */ /* 0x001fe400078ec0ff */
[----:B------:R-:W-:Y:S01]  /*8460*/  SHF.L.U32 R10, R8, 0x1f, RZ ;  /* 0x0000001f080a7819 */ /* 0x000fe200000006ff */
[----:B------:R-:W0:Y:S02]  /*8470*/  @!P3 LDC R11, c[0x0][0x500] ;  /* 0x00014000ff0bbb82 */ /* 0x000e240000000800 */
[----:B------:R-:W-:-:S04]  /*8480*/  IMAD R19, R9, 0x8, R18 ;  /* 0x0000000809137824 */ /* 0x000fc800078e0212 */
[----:B------:R-:W1:Y:S02]  /*8490*/  SYNCS.PHASECHK.TRANS64.TRYWAIT P1, [R19+URZ+0x18], R10 ;  /* 0x0000180a130075a7 */ /* 0x000e64000802017f */
[----:B-1----:R-:W-:Y:S05]  /*84a0*/  @!P1 BRA `(.L_x_173) ;  /* 0x0000000c00489947 */ /* 0x002fea0003800000 */
.L_x_192:
[----:B-1----:R-:W-:Y:S01]  /*84b0*/  PRMT R10, R16, 0x9910, RZ ;  /* 0x00009910100a7816 */ /* 0x002fe200000000ff */
[----:B0-----:R0:W-:Y:S03]  /*84c0*/  @!P3 SYNCS.ARRIVE.TRANS64 RZ, [R19+URZ], R11 ;  /* 0x0000000b13ffb9a7 */ /* 0x0011e6000800003f */
[----:B------:R-:W-:-:S13]  /*84d0*/  ISETP.NE.AND P1, PT, R10, 0x2, PT ;  /* 0x000000020a00780c */ /* 0x000fda0003f25270 */
[----:B0-----:R-:W-:Y:S05]  /*84e0*/  @P1 BRA `(.L_x_174) ;  /* 0x0000000000041947 */ /* 0x001fea0003800000 */
[----:B------:R-:W-:Y:S01]  /*84f0*/  BPT.TRAP 0x1 ;  /* 0x000000040000795c */ /* 0x000fe20000300000 */
.L_x_174:
[----:B------:R-:W-:Y:S05]  /*8500*/  @P0 BRA `(.L_x_175) ;  /* 0x0000000000040947 */ /* 0x000fea0003800000 */
[----:B------:R-:W-:Y:S01]  /*8510*/  BPT.TRAP 0x1 ;  /* 0x000000040000795c */ /* 0x000fe20000300000 */
.L_x_175:
[----:B------:R-:W-:Y:S01]  /*8520*/  IMAD R18, R9, 0x2000, R18 ;  /* 0x0000200009127824 */ /* 0x000fe200078e0212 */
[----:B------:R-:W-:Y:S01]  /*8530*/  R2UR UR9, R19 ;  /* 0x00000000130972ca */ /* 0x000fe200000e0000 */
[----:B------:R-:W-:Y:S01]  /*8540*/  VIADD R7, R7, 0xffffffff ;  /* 0xffffffff07077836 */ /* 0x000fe20000000000 */
[----:B------:R-:W-:Y:S01]  /*8550*/  UIADD3 UR4, UP0, UR22, 0xf0, URZ ;  /* 0x000000f016047890 */ /* 0x000fe2000ff1e03f */
[----:B------:R-:W-:Y:S01]  /*8560*/  R2UR UR11, R17 ;  /* 0x00000000110b72ca */ /* 0x000fe200000e0000 */
[----:B------:R-:W-:Y:S01]  /*8570*/  UIADD3 UR24, UP1, UR22, 0x1f0, URZ ;  /* 0x000001f016187890 */ /* 0x000fe2000ff3e03f */
[----:B------:R-:W-:Y:S01]  /*8580*/  R2UR UR8, R18 ;  /* 0x00000000120872ca */ /* 0x000fe200000e0000 */
[----:B------:R-:W-:Y:S01]  /*8590*/  UIADD3.X UR5, URZ, UR23, URZ, UP0, !UPT ;  /* 0x000000173f057290 */ /* 0x000fe200087fe43f */
[----:B------:R-:W-:Y:S01]  /*85a0*/  R2UR UR10, R20 ;  /* 0x00000000140a72ca */ /* 0x000fe200000e0000 */
[----:B------:R-:W-:Y:S01]  /*85b0*/  VIADD R9, R9, 0x1 ;  /* 0x0000000109097836 */ /* 0x000fe20000000000 */
[----:B------:R-:W-:Y:S01]  /*85c0*/  R2UR UR12, R6 ;  /* 0x00000000060c72ca */ /* 0x000fe200000e0000 */
[----:B------:R-:W-:Y:S01]  /*85d0*/  UIADD3.X UR25, URZ, UR23, URZ, UP1, !UPT ;  /* 0x000000173f197290 */ /* 0x000fe20008ffe43f */
[----:B------:R-:W-:Y:S01]  /*85e0*/  R2UR UR19, R14 ;  /* 0x000000000e1372ca */ /* 0x000fe200000e0000 */
[----:B------:R-:W-:Y:S01]  /*85f0*/  UMOV UR6, 0x0 ;  /* 0x0000000000067882 */ /* 0x000fe20000000000 */
[----:B------:R-:W-:Y:S01]  /*8600*/  ISETP.GT.AND P4, PT, R7, 0x1, PT ;  /* 0x000000010700780c */ /* 0x000fe20003f84270 */
[----:B------:R-:W-:Y:S01]  /*8610*/  UMOV UR7, 0x10000000 ;  /* 0x1000000000077882 */ /* 0x000fe20000000000 */
[----:B------:R-:W-:Y:S01]  /*8620*/  ISETP.NE.AND P1, PT, R9, 0x3, PT ;  /* 0x000000030900780c */ /* 0x000fe20003f25270 */
[----:B------:R-:W-:-:S02]  /*8630*/  VIADD R20, R20, 0x40 ;  /* 0x0000004014147836 */ /* 0x000fc40000000000 */
[----:B------:R-:W-:Y:S01]  /*8640*/  UIADD3 UR14, UR8, 0x100, URZ ;  /* 0x00000100080e7890 */ /* 0x000fe2000fffe03f */
[----:B------:R-:W-:Y:S01]  /*8650*/  SEL R11, RZ, 0x1, P1 ;  /* 0x00000001ff0b7807 */ /* 0x000fe20000800000 */
[----:B------:R-:W-:Y:S01]  /*8660*/  UIADD3 UR15, UR8, 0x6100, URZ ;  /* 0x00006100080f7890 */ /* 0x000fe2000fffe03f */
[----:B------:R-:W-:Y:S02]  /*8670*/  SEL R9, R9, RZ, P1 ;  /* 0x000000ff09097207 */ /* 0x000fe40000800000 */
[----:B------:R-:W-:Y:S02]  /*8680*/  LOP3.LUT R8, R8, R11, RZ, 0x3c, !PT ;  /* 0x0000000b08087212 */ /* 0x000fe400078e3cff */
[----:B------:R-:W-:Y:S02]  /*8690*/  UMOV UR8, UR14 ;  /* 0x0000000e00087c82 */ /* 0x000fe40008000000 */
[----:B------:R0:W-:Y:S02]  /*86a0*/  UTMALDG.3D [UR8], [UR4], desc[UR6] ;  /* 0x00000608040075b4 */ /* 0x0001e40008011000 */
[----:B0-----:R-:W-:Y:S01]  /*86b0*/  UMOV UR8, UR15 ;  /* 0x0000000f00087c82 */ /* 0x001fe20008000000 */
[----:B------:R-:W-:-:S02]  /*86c0*/  UMOV UR11, UR19 ;  /* 0x00000013000b7c82 */ /* 0x000fc40008000000 */
[----:B------:R0:W-:Y:S02]  /*86d0*/  UTMALDG.3D [UR8], [UR24], desc[UR6] ;  /* 0x00000608180075b4 */ /* 0x0001e40008011000 */
[----:B0-----:R-:W-:Y:S05]  /*86e0*/  @P4 BRA `(.L_x_176) ;  /* 0xfffffffc00504947 */ /* 0x001fea000383ffff */
.L_x_172:
[----:B------:R-:W-:Y:S05]  /*86f0*/  BSYNC B1 ;  /* 0x0000000000017941 */ /* 0x000fea0003800000 */
.L_x_171:
[----:B------:R-:W-:Y:S01]  /*8700*/  LOP3.LUT P4, RZ, R15, 0xff, RZ, 0xc0, !PT ;  /* 0x000000ff0fff7812 */ /* 0x000fe2000788c0ff */
[----:B------:R-:W-:Y:S01]  /*8710*/  IMAD.IADD R13, R12, 0x1, R13 ;  /* 0x000000010c0d7824 */ /* 0x000fe200078e020d */
[----:B------:R-:W-:Y:S01]  /*8720*/  IADD3 R2, P5, R2, UR20, RZ ;  /* 0x0000001402027c10 */ /* 0x000fe2000ffbe0ff */
[----:B------:R-:W-:Y:S01]  /*8730*/  ULDC.64 UR4, c[0x0][0x650] ;  /* 0x0001940000047ab9 */ /* 0x000fe20000000a00 */
[----:B------:R-:W-:Y:S01]  /*8740*/  BSSY B1, `(.L_x_177) ;  /* 0x000006a000017945 */ /* 0x000fe20003800000 */
[----:B------:R-:W-:Y:S01]  /*8750*/  IMAD.MOV.U32 R11, RZ, RZ, -0x1 ;  /* 0xffffffffff0b7424 */ /* 0x000fe200078e00ff */
[----:B------:R-:W-:Y:S01]  /*8760*/  ISETP.GT.U32.AND P1, PT, R13, 0x2, PT ;  /* 0x000000020d00780c */ /* 0x000fe20003f24070 */
[----:B------:R-:W-:Y:S01]  /*8770*/  IMAD.MOV.U32 R14, RZ, RZ, -0x1 ;  /* 0xffffffffff0e7424 */ /* 0x000fe200078e00ff */
[----:B------:R-:W-:Y:S02]  /*8780*/  IADD3.X R3, R3, UR13, RZ, P5, !PT ;  /* 0x0000000d03037c10 */ /* 0x000fe4000affe4ff */
[----:B------:R-:W-:-:S02]  /*8790*/  ISETP.LT.U32.AND P1, PT, R12, 0x3, P1 ;  /* 0x000000030c00780c */ /* 0x000fc40000f21070 */
[----:B------:R-:W-:Y:S01]  /*87a0*/  PRMT R15, RZ, 0x7610, R15 ;  /* 0x00007610ff0f7816 */ /* 0x000fe2000000000f */
[----:B------:R-:W0:Y:S01]  /*87b0*/  @P4 S2R R7, SR_CgaCtaId ;  /* 0x0000000000074919 */ /* 0x000e220000008800 */
[----:B------:R-:W-:-:S04]  /*87c0*/  @P4 MOV R6, 0x400 ;  /* 0x0000040000064802 */ /* 0x000fc80000000f00 */
[----:B0-----:R-:W-:Y:S01]  /*87d0*/  @P4 LEA R8, R7, R6, 0x18 ;  /* 0x0000000607084211 */ /* 0x001fe200078ec0ff */
[----:B------:R-:W-:Y:S01]  /*87e0*/  IMAD.WIDE.U32 R6, R13, -0x55555555, RZ ;  /* 0xaaaaaaab0d067825 */ /* 0x000fe200078e00ff */
[----:B------:R-:W-:Y:S02]  /*87f0*/  SEL R6, RZ, 0x1, !P1 ;  /* 0x00000001ff067807 */ /* 0x000fe40004800000 */
[----:B------:R-:W-:Y:S01]  /*8800*/  ISETP.GE.U32.AND P1, PT, R2, UR4, PT ;  /* 0x0000000402007c0c */ /* 0x000fe2000bf26070 */
[----:B------:R0:W-:Y:S01]  /*8810*/  @P4 SYNCS.ARRIVE.TRANS64.A1T0 RZ, [R8+URZ+0x48], RZ ;  /* 0x000048ff08ff49a7 */ /* 0x0001e2000810003f */
[----:B------:R-:W-:Y:S02]  /*8820*/  ISETP.GE.U32.AND P4, PT, R12, 0x3, PT ;  /* 0x000000030c00780c */ /* 0x000fe40003f86070 */
[----:B------:R-:W-:Y:S02]  /*8830*/  ISETP.GE.U32.AND.EX P1, PT, R3, UR5, PT, P1 ;  /* 0x0000000503007c0c */ /* 0x000fe4000bf26110 */
[----:B------:R-:W-:Y:S01]  /*8840*/  LOP3.LUT R5, R5, R6, RZ, 0x3c, !PT ;  /* 0x0000000605057212 */ /* 0x000fe200078e3cff */
[----:B------:R-:W-:Y:S01]  /*8850*/  IMAD.MOV.U32 R6, RZ, RZ, -0x1 ;  /* 0xffffffffff067424 */ /* 0x000fe200078e00ff */
[----:B0-----:R-:W-:-:S02]  /*8860*/  SHF.R.U32.HI R8, RZ, 0x1, R7 ;  /* 0x00000001ff087819 */ /* 0x001fc40000011607 */
[----:B------:R-:W-:-:S03]  /*8870*/  PRMT R7, RZ, 0x7610, R7 ;  /* 0x00007610ff077816 */ /* 0x000fc60000000007 */
[----:B------:R-:W-:Y:S02]  /*8880*/  IMAD R13, R8, -0x3, R13 ;  /* 0xfffffffd080d7824 */ /* 0x000fe400078e020d */
[----:B------:R-:W-:Y:S02]  /*8890*/  @P4 LOP3.LUT R5, R5, 0x1, R8, 0x78, !PT ;  /* 0x0000000105054812 */ /* 0x000fe400078e7808 */
[----:B------:R-:W-:Y:S05]  /*88a0*/  @P1 BRA `(.L_x_178) ;  /* 0x00000004004c1947 */ /* 0x000fea0003800000 */
[----:B------:R-:W-:Y:S01]  /*88b0*/  ULDC.64 UR4, c[0x0][0x628] ;  /* 0x00018a0000047ab9 */ /* 0x000fe20000000a00 */
[----:B------:R-:W0:Y:S01]  /*88c0*/  S2R R17, SR_CTAID.X ;  /* 0x0000000000117919 */ /* 0x000e220000002500 */
[----:B------:R-:W-:Y:S01]  /*88d0*/  ISETP.NE.U32.AND P1, PT, RZ, UR4, PT ;  /* 0x00000004ff007c0c */ /* 0x000fe2000bf25070 */
[----:B------:R-:W-:Y:S01]  /*88e0*/  ULDC UR7, c[0x0][0x630] ;  /* 0x00018c0000077ab9 */ /* 0x000fe20000000800 */
[----:B------:R-:W-:Y:S01]  /*88f0*/  IMAD.MOV.U32 R6, RZ, RZ, R2 ;  /* 0x000000ffff067224 */ /* 0x000fe200078e0002 */
[----:B------:R-:W1:Y:S01]  /*8900*/  S2R R14, SR_CTAID.Y ;  /* 0x00000000000e7919 */ /* 0x000e620000002600 */
[----:B------:R-:W-:Y:S01]  /*8910*/  ISETP.NE.AND.EX P1, PT, RZ, UR5, PT, P1 ;  /* 0x00000005ff007c0c */ /* 0x000fe2000bf25310 */
[----:B------:R-:W-:-:S12]  /*8920*/  IMAD.MOV.U32 R7, RZ, RZ, R3 ;  /* 0x000000ffff077224 */ /* 0x000fd800078e0003 */
[----:B------:R-:W-:Y:S05]  /*8930*/  @!P1 BRA `(.L_x_179) ;  /* 0x0000000000289947 */ /* 0x000fea0003800000 */
[----:B------:R-:W-:Y:S02]  /*8940*/  ULDC UR6, c[0x0][0x634] ;  /* 0x00018d0000067ab9 */ /* 0x000fe40000000800 */
[----:B------:R-:W-:-:S05]  /*8950*/  IADD3 R11, P1, R2, UR6, RZ ;  /* 0x00000006020b7c10 */ /* 0x000fca000ff3e0ff */
[----:B------:R-:W-:-:S04]  /*8960*/  IMAD.X R19, RZ, RZ, R3, P1 ;  /* 0x000000ffff137224 */ /* 0x000fc800008e0603 */
[----:B------:R-:W-:-:S04]  /*8970*/  IMAD.WIDE.U32 R8, R19, UR4, RZ ;  /* 0x0000000413087c25 */ /* 0x000fc8000f8e00ff */
[----:B------:R-:W-:-:S04]  /*8980*/  IMAD.WIDE.U32 R8, P1, R11, UR5, R8 ;  /* 0x000000050b087c25 */ /* 0x000fc8000f820008 */
[----:B------:R-:W-:-:S04]  /*8990*/  IMAD.WIDE.U32 R10, R11, UR4, RZ ;  /* 0x000000040b0a7c25 */ /* 0x000fc8000f8e00ff */
[----:B------:R-:W-:Y:S01]  /*89a0*/  IMAD.X R7, RZ, RZ, RZ, P1 ;  /* 0x000000ffff077224 */ /* 0x000fe200008e06ff */
[----:B------:R-:W-:Y:S01]  /*89b0*/  IADD3 RZ, P1, R11, R8, RZ ;  /* 0x000000080bff7210 */ /* 0x000fe20007f3e0ff */
[----:B------:R-:W-:-:S04]  /*89c0*/  IMAD.MOV.U32 R6, RZ, RZ, R9 ;  /* 0x000000ffff067224 */ /* 0x000fc800078e0009 */
[----:B------:R-:W-:-:S08]  /*89d0*/  IMAD.WIDE.U32.X R6, R19, UR5, R6, P1 ;  /* 0x0000000513067c25 */ /* 0x000fd000088e0406 */
.L_x_179:
[--C-:B------:R-:W-:Y:S01]  /*89e0*/  SHF.R.U64 R10, R6, UR7, R7.reuse ;  /* 0x00000007060a7c19 */ /* 0x100fe20008001207 */
[----:B------:R-:W-:Y:S01]  /*89f0*/  ULDC.64 UR4, c[0x0][0x620] ;  /* 0x0001880000047ab9 */ /* 0x000fe20000000a00 */
[----:B------:R-:W-:Y:S01]  /*8a00*/  SHF.R.U32.HI R6, RZ, UR7, R7 ;  /* 0x00000007ff067c19 */ /* 0x000fe20008011607 */
[----:B------:R-:W2:Y:S01]  /*8a10*/  LDC R22, c[0x0][0x144] ;  /* 0x00005100ff167b82 */ /* 0x000ea20000000800 */
[----:B------:R-:W-:Y:S01]  /*8a20*/  IADD3 R9, P1, RZ, -R10, RZ ;  /* 0x8000000aff097210 */ /* 0x000fe20007f3e0ff */
[----:B------:R-:W-:Y:S01]  /*8a30*/  ULDC.64 UR8, c[0x0][0x640] ;  /* 0x0001900000087ab9 */ /* 0x000fe20000000a00 */
[----:B0-----:R-:W-:Y:S01]  /*8a40*/  I2FP.F32.U32 R11, R17 ;  /* 0x00000011000b7245 */ /* 0x001fe20000201000 */
[----:B------:R-:W-:Y:S02]  /*8a50*/  ULDC UR6, c[0x0][0x608] ;  /* 0x0001820000067ab9 */ /* 0x000fe40000000800 */
[----:B------:R-:W-:Y:S01]  /*8a60*/  IMAD.X R6, RZ, RZ, ~R6, P1 ;  /* 0x000000ffff067224 */ /* 0x000fe200008e0e06 */
[----:B------:R-:W-:Y:S01]  /*8a70*/  ISETP.NE.U32.AND P1, PT, RZ, UR8, PT ;  /* 0x00000008ff007c0c */ /* 0x000fe2000bf25070 */
[----:B------:R-:W0:Y:S02]  /*8a80*/  LDC R19, c[0x0][0x148] ;  /* 0x00005200ff137b82 */ /* 0x000e240000000800 */
[----:B------:R-:W-:Y:S01]  /*8a90*/  IMAD R8, R6, UR4, RZ ;  /* 0x0000000406087c24 */ /* 0x000fe2000f8e02ff */
[----:B------:R-:W-:Y:S01]  /*8aa0*/  ISETP.NE.AND.EX P1, PT, RZ, UR9, PT, P1 ;  /* 0x00000009ff007c0c */ /* 0x000fe2000bf25310 */
[----:B------:R-:W-:Y:S01]  /*8ab0*/  IMAD.WIDE.U32 R6, R9, UR4, R2 ;  /* 0x0000000409067c25 */ /* 0x000fe2000f8e0002 */
[----:B------:R-:W-:-:S03]  /*8ac0*/  ULDC UR4, c[0x0][0x150] ;  /* 0x0000540000047ab9 */ /* 0x000fc60000000800 */
[----:B------:R-:W-:Y:S02]  /*8ad0*/  IMAD R9, R9, UR5, R8 ;  /* 0x0000000509097c24 */ /* 0x000fe4000f8e0208 */
[----:B------:R-:W-:Y:S01]  /*8ae0*/  FMUL R8, R11, UR4 ;  /* 0x000000040b087c20 */ /* 0x000fe20008400000 */
[----:B------:R-:W-:Y:S01]  /*8af0*/  ULDC UR4, c[0x0][0x618] ;  /* 0x0001860000047ab9 */ /* 0x000fe20000000800 */
[----:B------:R-:W-:Y:S01]  /*8b00*/  ULDC UR5, c[0x0][0x154] ;  /* 0x0000550000057ab9 */ /* 0x000fe20000000800 */
[----:B------:R-:W-:-:S03]  /*8b10*/  IMAD.IADD R7, R7, 0x1, R9 ;  /* 0x0000000107077824 */ /* 0x000fc600078e0209 */
[----:B------:R-:W3:Y:S02]  /*8b20*/  F2I.U32.TRUNC.NTZ R8, R8 ;  /* 0x0000000800087305 */ /* 0x000ee4000020f000 */
[----:B------:R-:W-:Y:S02]  /*8b30*/  SHF.R.U64 R11, R6, UR4, R7 ;  /* 0x00000004060b7c19 */ /* 0x000fe40008001207 */
[----:B-1----:R-:W-:-:S05]  /*8b40*/  I2FP.F32.U32 R6, R14 ;  /* 0x0000000e00067245 */ /* 0x002fca0000201000 */
[----:B------:R-:W-:Y:S01]  /*8b50*/  FMUL R21, R6, UR5 ;  /* 0x0000000506157c20 */ /* 0x000fe20008400000 */
[----:B------:R-:W-:Y:S01]  /*8b60*/  SHF.R.U32.HI R6, RZ, UR4, R7 ;  /* 0x00000004ff067c19 */ /* 0x000fe20008011607 */
[----:B------:R-:W-:-:S03]  /*8b70*/  ULDC UR4, c[0x0][0x658] ;  /* 0x0001960000047ab9 */ /* 0x000fc60000000800 */
[--C-:B------:R-:W-:Y:S01]  /*8b80*/  SHF.R.U64 R20, R11, UR6, R6.reuse ;  /* 0x000000060b147c19 */ /* 0x100fe20008001206 */
[----:B------:R-:W1:Y:S01]  /*8b90*/  F2I.U32.TRUNC.NTZ R21, R21 ;  /* 0x0000001500157305 */ /* 0x000e62000020f000 */
[----:B------:R-:W-:Y:S01]  /*8ba0*/  SHF.R.U32.HI R7, RZ, UR6, R6 ;  /* 0x00000006ff077c19 */ /* 0x000fe20008011606 */
[----:B---3--:R-:W-:-:S03]  /*8bb0*/  IMAD.MOV R8, RZ, RZ, -R8 ;  /* 0x000000ffff087224 */ /* 0x008fc600078e0a08 */
[----:B------:R-:W-:Y:S01]  /*8bc0*/  SHF.R.U64 R18, R20, UR4, R7 ;  /* 0x0000000414127c19 */ /* 0x000fe20008001207 */
[----:B--2---:R-:W-:Y:S01]  /*8bd0*/  IMAD R17, R22, R8, R17 ;  /* 0x0000000816117224 */ /* 0x004fe200078e0211 */
[----:B------:R-:W-:-:S03]  /*8be0*/  SHF.R.U32.HI R23, RZ, UR4, R7 ;  /* 0x00000004ff177c19 */ /* 0x000fc60008011607 */
[----:B------:R-:W-:Y:S02]  /*8bf0*/  IMAD.MOV.U32 R6, RZ, RZ, R18 ;  /* 0x000000ffff067224 */ /* 0x000fe400078e0012 */
[----:B------:R-:W-:Y:S01]  /*8c00*/  IMAD.MOV.U32 R7, RZ, RZ, R23 ;  /* 0x000000ffff077224 */ /* 0x000fe200078e0017 */
[----:B-1----:R-:W-:Y:S06]  /*8c10*/  @!P1 BRA `(.L_x_180) ;  /* 0x0000000000289947 */ /* 0x002fec0003800000 */
[----:B------:R-:W-:Y:S02]  /*8c20*/  ULDC UR4, c[0x0][0x64c] ;  /* 0x0001930000047ab9 */ /* 0x000fe40000000800 */
[----:B------:R-:W-:-:S05]  /*8c30*/  IADD3 R7, P1, R18, UR4, RZ ;  /* 0x0000000412077c10 */ /* 0x000fca000ff3e0ff */
[----:B------:R-:W-:-:S04]  /*8c40*/  IMAD.X R23, RZ, RZ, R23, P1 ;  /* 0x000000ffff177224 */ /* 0x000fc800008e0617 */
[----:B------:R-:W-:-:S04]  /*8c50*/  IMAD.WIDE.U32 R8, R23, UR8, RZ ;  /* 0x0000000817087c25 */ /* 0x000fc8000f8e00ff */
[----:B------:R-:W-:-:S04]  /*8c60*/  IMAD.WIDE.U32 R8, P1, R7, UR9, R8 ;  /* 0x0000000907087c25 */ /* 0x000fc8000f820008 */
[----:B------:R-:W-:-:S04]  /*8c70*/  IMAD.WIDE.U32 R6, R7, UR8, RZ ;  /* 0x0000000807067c25 */ /* 0x000fc8000f8e00ff */
[----:B------:R-:W-:Y:S01]  /*8c80*/  IMAD.MOV.U32 R6, RZ, RZ, R9 ;  /* 0x000000ffff067224 */ /* 0x000fe200078e0009 */
[----:B------:R-:W-:Y:S01]  /*8c90*/  IADD3 RZ, P4, R7, R8, RZ ;  /* 0x0000000807ff7210 */ /* 0x000fe20007f9e0ff */
[----:B------:R-:W-:-:S04]  /*8ca0*/  IMAD.X R7, RZ, RZ, RZ, P1 ;  /* 0x000000ffff077224 */ /* 0x000fc800008e06ff */
[----:B------:R-:W-:-:S08]  /*8cb0*/  IMAD.WIDE.U32.X R6, R23, UR9, R6, P4 ;  /* 0x0000000917067c25 */ /* 0x000fd0000a0e0406 */
.L_x_180:
[----:B------:R-:W-:Y:S01]  /*8cc0*/  ULDC UR4, c[0x0][0x648] ;  /* 0x0001920000047ab9 */ /* 0x000fe20000000800 */
[----:B------:R-:W-:Y:S01]  /*8cd0*/  LOP3.LUT R20, R20, UR17, RZ, 0xc0, !PT ;  /* 0x0000001114147c12 */ /* 0x000fe2000f8ec0ff */
[----:B------:R-:W-:Y:S01]  /*8ce0*/  IMAD.MOV R21, RZ, RZ, -R21 ;  /* 0x000000ffff157224 */ /* 0x000fe200078e0a15 */
[----:B------:R-:W-:Y:S01]  /*8cf0*/  SHF.R.U64 R7, R6, UR4, R7 ;  /* 0x0000000406077c19 */ /* 0x000fe20008001207 */
[----:B------:R-:W-:Y:S01]  /*8d00*/  ULDC UR4, c[0x0][0x638] ;  /* 0x00018e0000047ab9 */ /* 0x000fe20000000800 */
[----:B------:R-:W-:Y:S01]  /*8d10*/  LOP3.LUT R11, R11, UR16, RZ, 0xc0, !PT ;  /* 0x000000100b0b7c12 */ /* 0x000fe2000f8ec0ff */
[----:B0-----:R-:W-:Y:S01]  /*8d20*/  @P2 IMAD R17, R19, R21, R14 ;  /* 0x0000001513112224 */ /* 0x001fe200078e020e */
[----:B------:R-:W-:Y:S01]  /*8d30*/  ULDC UR5, c[0x0][0x610] ;  /* 0x0001840000057ab9 */ /* 0x000fe20000000800 */
[----:B------:R-:W-:Y:S02]  /*8d40*/  IMAD.MOV R9, RZ, RZ, -R7 ;  /* 0x000000ffff097224 */ /* 0x000fe400078e0a07 */
[----:B------:R-:W-:-:S02]  /*8d50*/  IMAD R20, R7, UR18, R20 ;  /* 0x0000001207147c24 */ /* 0x000fc4000f8e0214 */
[----:B------:R-:W-:Y:S01]  /*8d60*/  IMAD R18, R9, UR4, R18 ;  /* 0x0000000409127c24 */ /* 0x000fe2000f8e0212 */
[----:B------:R-:W-:Y:S01]  /*8d70*/  ULDC UR4, c[0x0][0x600] ;  /* 0x0001800000047ab9 */ /* 0x000fe20000000800 */
[----:B------:R-:W-:Y:S02]  /*8d80*/  IMAD R17, R20, UR5, R17 ;  /* 0x0000000514117c24 */ /* 0x000fe4000f8e0211 */
[----:B------:R-:W-:Y:S02]  /*8d90*/  IMAD R18, R18, UR4, R11 ;  /* 0x0000000412127c24 */ /* 0x000fe4000f8e020b */
[----:B------:R-:W-:Y:S02]  /*8da0*/  IMAD.MOV.U32 R7, RZ, RZ, 0x1 ;  /* 0x00000001ff077424 */ /* 0x000fe400078e00ff */
[----:B------:R-:W-:Y:S01]  /*8db0*/  IMAD.MOV.U32 R6, RZ, RZ, R10 ;  /* 0x000000ffff067224 */ /* 0x000fe200078e000a */
[----:B------:R-:W-:Y:S02]  /*8dc0*/  SEL R14, R18, R17, !P2 ;  /* 0x00000011120e7207 */ /* 0x000fe40005000000 */
[----:B------:R-:W-:-:S07]  /*8dd0*/  SEL R11, R17, R18, !P2 ;  /* 0x00000012110b7207 */ /* 0x000fce0005000000 */
.L_x_178:
[----:B------:R-:W-:Y:S05]  /*8de0*/  BSYNC B1 ;  /* 0x0000000000017941 */ /* 0x000fea0003800000 */
.L_x_177:
[----:B------:R-:W-:-:S13]  /*8df0*/  LOP3.LUT P1, RZ, R7, 0xff, RZ, 0xc0, !PT ;  /* 0x000000ff07ff7812 */ /* 0x000fda000782c0ff */
[----:B------:R-:W-:Y:S05]  /*8e00*/  @P1 BRA `(.L_x_181) ;  /* 0xfffffff400541947 */ /* 0x000fea000383ffff */
[----:B------:R-:W-:Y:S05]  /*8e10*/  BSYNC B0 ;  /* 0x0000000000007941 */ /* 0x000fea0003800000 */
.L_x_169:
[----:B------:R-:W-:-:S03]  /*8e20*/  UMOV UR4, 0xffffffff ;  /* 0xffffffff00047882 */ /* 0x000fc60000000000 */
[----:B------:R-:W-:Y:S05]  /*8e30*/  BRA.DIV UR4, `(.L_x_182) ;  /* 0x0000000204f87947 */ /* 0x000fea000b800000 */
[----:B------:R-:W-:-:S13]  /*8e40*/  ELECT P0, URZ, PT ;  /* 0x00000000003f782f */ /* 0x000fda0003800000 */
.L_x_195:
[----:B------:R-:W-:Y:S04]  /*8e50*/  BSSY B0, `(.L_x_183) ;  /* 0x0000022000007945 */ /* 0x000fe80003800000 */
[----:B------:R-:W-:Y:S05]  /*8e60*/  @!P0 BRA `(.L_x_184) ;  /* 0x0000000000808947 */ /* 0x000fea0003800000 */
[----:B------:R-:W-:-:S04]  /*8e70*/  LOP3.LUT R4, R4, 0x2, RZ, 0xfc, !PT ;  /* 0x0000000204047812 */ /* 0x000fc800078efcff */
[----:B------:R-:W-:-:S13]  /*8e80*/  ISETP.NE.AND P0, PT, R4, 0x3, PT ;  /* 0x000000030400780c */ /* 0x000fda0003f05270 */
[----:B------:R-:W-:Y:S05]  /*8e90*/  @!P0 BRA `(.L_x_185) ;  /* 0x0000000000048947 */ /* 0x000fea0003800000 */
[----:B------:R-:W-:Y:S01]  /*8ea0*/  BPT.TRAP 0x1 ;  /* 0x000000040000795c */ /* 0x000fe20000300000 */
.L_x_185:
[----:B------:R-:W0:Y:S01]  /*8eb0*/  S2R R3, SR_CgaCtaId ;  /* 0x0000000000037919 */ /* 0x000e220000008800 */
[----:B------:R-:W-:-:S04]  /*8ec0*/  MOV R0, 0x400 ;  /* 0x0000040000007802 */ /* 0x000fc80000000f00 */
[----:B0-----:R-:W-:Y:S02]  /*8ed0*/  LEA R0, R3, R0, 0x18 ;  /* 0x0000000003007211 */ /* 0x001fe400078ec0ff */
[----:B------:R-:W-:-:S03]  /*8ee0*/  SHF.L.U32 R3, R5, 0x1f, RZ ;  /* 0x0000001f05037819 */ /* 0x000fc600000006ff */
[----:B------:R-:W-:-:S04]  /*8ef0*/  VIADD R0, R0, 0x18 ;  /* 0x0000001800007836 */ /* 0x000fc80000000000 */
[C---:B------:R-:W-:Y:S02]  /*8f00*/  IMAD R4, R13.reuse, 0x8, R0 ;  /* 0x000000080d047824 */ /* 0x040fe400078e0200 */
[----:B------:R-:W-:Y:S02]  /*8f10*/  VIADD R13, R13, 0x1 ;  /* 0x000000010d0d7836 */ /* 0x000fe40000000000 */
[----:B------:R-:W0:Y:S03]  /*8f20*/  SYNCS.PHASECHK.TRANS64.TRYWAIT P0, [R4+URZ], R3 ;  /* 0x00000003040075a7 */ /* 0x000e26000800017f */
[----:B------:R-:W-:-:S04]  /*8f30*/  ISETP.NE.AND P1, PT, R13, 0x3, PT ;  /* 0x000000030d00780c */ /* 0x000fc80003f25270 */
[----:B------:R-:W-:Y:S02]  /*8f40*/  SEL R2, RZ, 0x1, P1 ;  /* 0x00000001ff027807 */ /* 0x000fe40000800000 */
[----:B------:R-:W-:Y:S02]  /*8f50*/  SEL R13, R13, RZ, P1 ;  /* 0x000000ff0d0d7207 */ /* 0x000fe40000800000 */
[----:B------:R-:W-:-:S03]  /*8f60*/  LOP3.LUT R7, R5, R2, RZ, 0x3c, !PT ;  /* 0x0000000205077212 */ /* 0x000fc600078e3cff */
[----:B------:R-:W-:Y:S01]  /*8f70*/  IMAD R6, R13, 0x8, R0 ;  /* 0x000000080d067824 */ /* 0x000fe200078e0200 */
[----:B------:R-:W-:Y:S01]  /*8f80*/  SHF.L.U32 R5, R7, 0x1f, RZ ;  /* 0x0000001f07057819 */ /* 0x000fe200000006ff */
[----:B0-----:R-:W-:Y:S06]  /*8f90*/  @!P0 BRA `(.L_x_186) ;  /* 0x0000000000c48947 */ /* 0x001fec0003800000 */
.L_x_196:
[----:B------:R-:W1:Y:S01]  /*8fa0*/  SYNCS.PHASECHK.TRANS64.TRYWAIT P0, [R6+URZ], R5 ;  /* 0x00000005060075a7 */ /* 0x000e62000800017f */
[----:B------:R-:W-:-:S05]  /*8fb0*/  VIADD R2, R13, 0x1 ;  /* 0x000000010d027836 */ /* 0x000fca0000000000 */
[----:B------:R-:W-:-:S04]  /*8fc0*/  ISETP.NE.AND P1, PT, R2, 0x3, PT ;  /* 0x000000030200780c */ /* 0x000fc80003f25270 */
[----:B0-----:R-:W-:Y:S02]  /*8fd0*/  SEL R4, RZ, 0x1, P1 ;  /* 0x00000001ff047807 */ /* 0x001fe40000800000 */
[----:B------:R-:W-:Y:S02]  /*8fe0*/  SEL R3, R2, RZ, P1 ;  /* 0x000000ff02037207 */ /* 0x000fe40000800000 */
[----:B------:R-:W-:Y:S01]  /*8ff0*/  LOP3.LUT R4, R7, R4, RZ, 0x3c, !PT ;  /* 0x0000000407047212 */ /* 0x000fe200078e3cff */
[----:B-1----:R-:W-:Y:S06]  /*9000*/  @!P0 BRA `(.L_x_187) ;  /* 0x0000000000bc8947 */ /* 0x002fec0003800000 */
.L_x_197:
[----:B------:R-:W-:Y:S01]  /*9010*/  IMAD R3, R3, 0x8, R0 ;  /* 0x0000000803037824 */ /* 0x000fe200078e0200 */
[----:B------:R-:W-:-:S07]  /*9020*/  SHF.L.U32 R0, R4, 0x1f, RZ ;  /* 0x0000001f04007819 */ /* 0x000fce00000006ff */
.L_x_188:
[----:B-1----:R1:W2:Y:S02]  /*9030*/  SYNCS.PHASECHK.TRANS64.TRYWAIT P0, [R3+URZ], R0 ;  /* 0x00000000030075a7 */ /* 0x0022a4000800017f */
[----:B--2---:R-:W-:Y:S05]  /*9040*/  @!P0 NANOSLEEP.SYNCS 0x989680 ;  /* 0x009896800000895d */ /* 0x004fea0003900000 */
[----:B------:R-:W2:Y:S02]  /*9050*/  @!P0 SYNCS.PHASECHK.TRANS64 P0, [R3+URZ], R0 ;  /* 0x00000000030085a7 */ /* 0x000ea4000800007f */
[----:B--2---:R-:W-:Y:S05]  /*9060*/  @!P0 BRA `(.L_x_188) ;  /* 0xfffffffc00f08947 */ /* 0x004fea000383ffff */
.L_x_184:
[----:B------:R-:W-:Y:S05]  /*9070*/  BSYNC B0 ;  /* 0x0000000000007941 */ /* 0x000fea0003800000 */
.L_x_183:
[----:B------:R-:W-:Y:S05]  /*9080*/  EXIT ;  /* 0x000000000000794d */ /* 0x000fea0003800000 */
.L_x_17:
[----:B-1----:R-:W-:-:S04]  /*9090*/  IMAD.U32 R11, RZ, RZ, UR6 ;  /* 0x00000006ff0b7e24 */ /* 0x002fc8000f8e00ff */
[----:B------:R1:W4:Y:S03]  /*90a0*/  SYNCS.PHASECHK.TRANS64.TRYWAIT P0, [R11+URZ], R10 ;  /* 0x0000000a0b0075a7 */ /* 0x000326000800017f */
[----:B----4-:R-:W-:Y:S05]  /*90b0*/  @!P0 NANOSLEEP.SYNCS 0x989680 ;  /* 0x009896800000895d */ /* 0x010fea0003900000 */
[----:B------:R-:W4:Y:S02]  /*90c0*/  @!P0 SYNCS.PHASECHK.TRANS64 P0, [R11+URZ], R10 ;  /* 0x0000000a0b0085a7 */ /* 0x000f24000800007f */
[----:B----4-:R-:W-:Y:S05]  /*90d0*/  @!P0 BRA `(.L_x_17) ;  /* 0xfffffffc00ec8947 */ /* 0x010fea000383ffff */
[----:B------:R-:W-:Y:S05]  /*90e0*/  BRA `(.L_x_16) ;  /* 0xffffff8400107947 */ /* 0x000fea000383ffff */
.L_x_23:
[----:B-1----:R-:W-:-:S04]  /*90f0*/  IMAD.U32 R140, RZ, RZ, UR12 ;  /* 0x0000000cff8c7e24 */ /* 0x002fc8000f8e00ff */
[----:B------:R1:W4:Y:S03]  /*9100*/  SYNCS.PHASECHK.TRANS64.TRYWAIT P0, [R140+URZ], R11 ;  /* 0x0000000b8c0075a7 */ /* 0x000326000800017f */
[----:B----4-:R-:W-:Y:S05]  /*9110*/  @!P0 NANOSLEEP.SYNCS 0x989680 ;  /* 0x009896800000895d */ /* 0x010fea0003900000 */
[----:B------:R-:W4:Y:S02]  /*9120*/  @!P0 SYNCS.PHASECHK.TRANS64 P0, [R140+URZ], R11 ;  /* 0x0000000b8c0085a7 */ /* 0x000f24000800007f */
[----:B----4-:R-:W-:Y:S05]  /*9130*/  @!P0 BRA `(.L_x_23) ;  /* 0xfffffffc00ec8947 */ /* 0x010fea000383ffff */
[----:B------:R-:W-:Y:S05]  /*9140*/  BRA `(.L_x_22) ;  /* 0xffffff8c00547947 */ /* 0x000fea000383ffff */
.L_x_170:
[----:B------:R-:W-:Y:S01]  /*9150*/  BSSY B1, `(.L_x_189) ;  /* 0x0000006000017945 */ /* 0x000fe20003800000 */
[----:B------:R-:W-:-:S07]  /*9160*/  IMAD.MOV.U32 R7, RZ, RZ, -0x1 ;  /* 0xffffffffff077424 */ /* 0x000fce00078e00ff */
[----:B------:R-:W-:Y:S05]  /*9170*/  WARPSYNC.COLLECTIVE R7, `(.L_x_190) ;  /* 0x00000000070c7348 */ /* 0x000fea0003c00000 */
[----:B------:R-:W-:Y:S02]  /*9180*/  ELECT P1, UR62, PT ;  /* 0x00000000003e782f */ /* 0x000fe40003820000 */
[----:B------:R-:W-:Y:S01]  /*9190*/  MOV R7, UR62 ;  /* 0x0000003e00077c02 */ /* 0x000fe20008000f00 */
[----:B------:R-:W-:Y:S10]  /*91a0*/  ENDCOLLECTIVE ;  /* 0x000000000000791b */ /* 0x000ff40003800000 */
.L_x_190:
[----:B------:R-:W-:Y:S05]  /*91b0*/  BSYNC B1 ;  /* 0x0000000000017941 */ /* 0x000fea0003800000 */
.L_x_189:
[----:B------:R-:W-:Y:S05]  /*91c0*/  BRA `(.L_x_191) ;  /* 0xfffffff000707947 */ /* 0x000fea000383ffff */
.L_x_173:
[----:B-1----:R1:W2:Y:S02]  /*91d0*/  SYNCS.PHASECHK.TRANS64.TRYWAIT P1, [R19+URZ+0x18], R10 ;  /* 0x0000180a130075a7 */ /* 0x0022a4000802017f */
[----:B--2---:R-:W-:Y:S05]  /*91e0*/  @!P1 NANOSLEEP.SYNCS 0x989680 ;  /* 0x009896800000995d */ /* 0x004fea0003900000 */
[----:B------:R-:W2:Y:S02]  /*91f0*/  @!P1 SYNCS.PHASECHK.TRANS64 P1, [R19+URZ+0x18], R10 ;  /* 0x0000180a130095a7 */ /* 0x000ea4000802007f */
[----:B--2---:R-:W-:Y:S05]  /*9200*/  @!P1 BRA `(.L_x_173) ;  /* 0xfffffffc00f09947 */ /* 0x004fea000383ffff */
[----:B------:R-:W-:Y:S05]  /*9210*/  BRA `(.L_x_192) ;  /* 0xfffffff000a47947 */ /* 0x000fea000383ffff */
.L_x_182:
[----:B------:R-:W-:Y:S01]  /*9220*/  BSSY B0, `(.L_x_193) ;  /* 0x0000006000007945 */ /* 0x000fe20003800000 */
[----:B------:R-:W-:-:S07]  /*9230*/  IMAD.MOV.U32 R7, RZ, RZ, -0x1 ;  /* 0xffffffffff077424 */ /* 0x000fce00078e00ff */
[----:B------:R-:W-:Y:S05]  /*9240*/  WARPSYNC.COLLECTIVE R7, `(.L_x_194) ;  /* 0x00000000070c7348 */ /* 0x000fea0003c00000 */
[----:B------:R-:W-:Y:S02]  /*9250*/  ELECT P1, UR62, PT ;  /* 0x00000000003e782f */ /* 0x000fe40003820000 */
[----:B------:R-:W-:Y:S01]  /*9260*/  MOV R7, UR62 ;  /* 0x0000003e00077c02 */ /* 0x000fe20008000f00 */
[----:B------:R-:W-:Y:S10]  /*9270*/  ENDCOLLECTIVE ;  /* 0x000000000000791b */ /* 0x000ff40003800000 */
.L_x_194:
[----:B------:R-:W-:Y:S05]  /*9280*/  BSYNC B0 ;  /* 0x0000000000007941 */ /* 0x000fea0003800000 */
.L_x_193:
[----:B------:R-:W-:Y:S01]  /*9290*/  PLOP3.LUT P0, PT, P1, PT, PT, 0x80, 0x0 ;  /* 0x000000000000781c */ /* 0x000fe20000f0f070 */
[----:B------:R-:W-:-:S12]  /*92a0*/  BRA `(.L_x_195) ;  /* 0xfffffff800e87947 */ /* 0x000fd8000383ffff */
.L_x_186:
[----:B0-----:R0:W1:Y:S02]  /*92b0*/  SYNCS.PHASECHK.TRANS64.TRYWAIT P0, [R4+URZ], R3 ;  /* 0x00000003040075a7 */ /* 0x001064000800017f */
[----:B-1----:R-:W-:Y:S05]  /*92c0*/  @!P0 NANOSLEEP.SYNCS 0x989680 ;  /* 0x009896800000895d */ /* 0x002fea0003900000 */
[----:B------:R-:W1:Y:S02]  /*92d0*/  @!P0 SYNCS.PHASECHK.TRANS64 P0, [R4+URZ], R3 ;  /* 0x00000003040085a7 */ /* 0x000e64000800007f */
[----:B-1----:R-:W-:Y:S05]  /*92e0*/  @!P0 BRA `(.L_x_186) ;  /* 0xfffffffc00f08947 */ /* 0x002fea000383ffff */
[----:B------:R-:W-:Y:S05]  /*92f0*/  BRA `(.L_x_196) ;  /* 0xfffffffc00287947 */ /* 0x000fea000383ffff */
.L_x_187:
[----:B0-----:R0:W1:Y:S02]  /*9300*/  SYNCS.PHASECHK.TRANS64.TRYWAIT P0, [R6+URZ], R5 ;  /* 0x00000005060075a7 */ /* 0x001064000800017f */
[----:B-1----:R-:W-:Y:S05]  /*9310*/  @!P0 NANOSLEEP.SYNCS 0x989680 ;  /* 0x009896800000895d */ /* 0x002fea0003900000 */
[----:B------:R-:W1:Y:S02]  /*9320*/  @!P0 SYNCS.PHASECHK.TRANS64 P0, [R6+URZ], R5 ;  /* 0x00000005060085a7 */ /* 0x000e64000800007f */
[----:B-1----:R-:W-:Y:S05]  /*9330*/  @!P0 BRA `(.L_x_187) ;  /* 0xfffffffc00f08947 */ /* 0x002fea000383ffff */
[----:B------:R-:W-:Y:S05]  /*9340*/  BRA `(.L_x_197) ;  /* 0xfffffffc00307947 */ /* 0x000fea000383ffff */
.L_x_198:
[----:B------:R-:W-:-:S00]  /*9350*/  BRA `(.L_x_198) ;  /* 0xfffffffc00fc7947 */ /* 0x000fc0000383ffff */
[----:B------:R-:W-:-:S00]  /*9360*/  NOP ;  /* 0x0000000000007918 */ /* 0x000fc00000000000 */
        /* <DEDUP_REMOVED lines=9> */
.L_x_199:


//--------------------- .nv.shared._ZN7cutlass13device_kernelINS_4gemm6kernel13GemmUniversalIN4cute5tupleIJiiiiEEENS1_10collective13CollectiveMmaINS1_37MainloopSm90TmaGmmaWarpSpecializedFP8ILi3ENS5_IJNS4_1CILi1EEESB_SB_EEENS1_35KernelTmaWarpSpecializedCooperativeEEENS5_IJNSA_ILi128EEESF_NSA_ILi64EEEEEENS_12float_e5m2_tENS5_IJlSB_lEEESI_SJ_NS4_8TiledMMAINS4_8MMA_AtomIJNS4_4SM904GMMA31MMA_64x128x32_F32E5M2E5M2_SS_TNILNSN_7ScaleInE1ELSP_1EEEEEENS4_6LayoutINS5_IJNSA_ILi2EEESB_SB_EEENS5_IJSB_NSA_ILi0EEESV_EEEEENS5_IJNS4_10UnderscoreESY_SY_EEEEENS4_13SM90_TMA_LOADENS4_14ComposedLayoutINS4_7SwizzleILi2ELi4ELi3EEENS4_18smem_ptr_flag_bitsILi8EEENSS_INS5_IJNSA_ILi8EEESG_EEENS5_IJSG_SB_EEEEEEEvNS4_8identityES11_S1B_vS1C_EENS_8epilogue10collective6detail29Sm90TmaWarpSpecializedAdapterINS1F_15DefaultEpilogueISI_SJ_SJ_NS1E_6thread17LinearCombinationISI_Li1EffLNS1J_9ScaleType4KindE0ELNS_15FloatRoundStyleE2ESI_EENS1_15EpilogueDefaultEEEEEvvEEEEvNT_6ParamsE --------------------------
	.section	.nv.shared._ZN7cutlass13device_kernelINS_4gemm6kernel13GemmUniversalIN4cute5tupleIJiiiiEEENS1_10collective13CollectiveMmaINS1_37MainloopSm90TmaGmmaWarpSpecializedFP8ILi3ENS5_IJNS4_1CILi1EEESB_SB_EEENS1_35KernelTmaWarpSpecializedCooperativeEEENS5_IJNSA_ILi128EEESF_NSA_ILi64EEEEEENS_12float_e5m2_tENS5_IJlSB_lEEESI_SJ_NS4_8TiledMMAINS4_8MMA_AtomIJNS4_4SM904GMMA31MMA_64x128x32_F32E5M2E5M2_SS_TNILNSN_7ScaleInE1ELSP_1EEEEEENS4_6LayoutINS5_IJNSA_ILi2EEESB_SB_EEENS5_IJSB_NSA_ILi0EEESV_EEEEENS5_IJNS4_10UnderscoreESY_SY_EEEEENS4_13SM90_TMA_LOADENS4_14ComposedLayoutINS4_7SwizzleILi2ELi4ELi3EEENS4_18smem_ptr_flag_bitsILi8EEENSS_INS5_IJNSA_ILi8EEESG_EEENS5_IJSG_SB_EEEEEEEvNS4_8identityES11_S1B_vS1C_EENS_8epilogue10collective6detail29Sm90TmaWarpSpecializedAdapterINS1F_15DefaultEpilogueISI_SJ_SJ_NS1E_6thread17LinearCombinationISI_Li1EffLNS1J_9ScaleType4KindE0ELNS_15FloatRoundStyleE2ESI_EENS1_15EpilogueDefaultEEEEEvvEEEEvNT_6ParamsE,"aw",@nobits
	.sectionflags	@""
	.align	16
	.zero		1024


//--------------------- .nv.shared.reserved.0     --------------------------
	.section	.nv.shared.reserved.0,"aw",@nobits
	.weak		__nv_reservedSMEM_offset_0_alias
	.size		__nv_reservedSMEM_offset_0_alias, 0, 0
	.other		__nv_reservedSMEM_offset_0_alias,@"STO_CUDA_RESERVED_SHARED STV_DEFAULT"
__nv_reservedSMEM_offset_0_alias:
	.zero		0


//--------------------- .nv.global                --------------------------
	.section	.nv.global,"aw",@nobits
.nv.global:
	.type		_ZN39_INTERNAL_a8cae67e_4_k_cu_c51c593d_44364cute1_E,@object
	.size		_ZN39_INTERNAL_a8cae67e_4_k_cu_c51c593d_44364cute1_E,(_ZN39_INTERNAL_a8cae67e_4_k_cu_c51c593d_44364cuda3std3__45__cpo6cbeginE - _ZN39_INTERNAL_a8cae67e_4_k_cu_c51c593d_44364cute1_E)
_ZN39_INTERNAL_a8cae67e_4_k_cu_c51c593d_44364cute1_E:
	.zero		1
	.type		_ZN39_INTERNAL_a8cae67e_4_k_cu_c51c593d_44364cuda3std3__45__cpo6cbeginE,@object
	.size		_ZN39_INTERNAL_a8cae67e_4_k_cu_c51c593d_44364cuda3std3__45__cpo6cbeginE,(_ZN39_INTERNAL_a8cae67e_4_k_cu_c51c593d_44364cuda3std3__48in_placeE - _ZN39_INTERNAL_a8cae67e_4_k_cu_c51c593d_44364cuda3std3__45__cpo6cbeginE)
_ZN39_INTERNAL_a8cae67e_4_k_cu_c51c593d_44364cuda3std3__45__cpo6cbeginE:
	.zero		1
	.type		_ZN39_INTERNAL_a8cae67e_4_k_cu_c51c593d_44364cuda3std3__48in_placeE,@object
	.size		_ZN39_INTERNAL_a8cae67e_4_k_cu_c51c593d_44364cuda3std3__48in_placeE,(_ZN39_INTERNAL_a8cae67e_4_k_cu_c51c593d_44364cuda3std6ranges3__45__cpo9iter_moveE - _ZN39_INTERNAL_a8cae67e_4_k_cu_c51c593d_44364cuda3std3__48in_placeE)
_ZN39_INTERNAL_a8cae67e_4_k_cu_c51c593d_44364cuda3std3__48in_placeE:
	.zero		1
	.type		_ZN39_INTERNAL_a8cae67e_4_k_cu_c51c593d_44364cuda3std6ranges3__45__cpo9iter_moveE,@object
	.size		_ZN39_INTERNAL_a8cae67e_4_k_cu_c51c593d_44364cuda3std6ranges3__45__cpo9iter_moveE,(_ZN39_INTERNAL_a8cae67e_4_k_cu_c51c593d_44364cuda3std3__45__cpo5beginE - _ZN39_INTERNAL_a8cae67e_4_k_cu_c51c593d_44364cuda3std6ranges3__45__cpo9iter_moveE)
_ZN39_INTERNAL_a8cae67e_4_k_cu_c51c593d_44364cuda3std6ranges3__45__cpo9iter_moveE:
	.zero		1
	.type		_ZN39_INTERNAL_a8cae67e_4_k_cu_c51c593d_44364cuda3std3__45__cpo5beginE,@object
	.size		_ZN39_INTERNAL_a8cae67e_4_k_cu_c51c593d_44364cuda3std3__45__cpo5beginE,(_ZN39_INTERNAL_a8cae67e_4_k_cu_c51c593d_44364cuda3std3__441_GLOBAL__N__a8cae67e_4_k_cu_c51c593d_44366ignoreE - _ZN39_INTERNAL_a8cae67e_4_k_cu_c51c593d_44364cuda3std3__45__cpo5beginE)
_ZN39_INTERNAL_a8cae67e_4_k_cu_c51c593d_44364cuda3std3__45__cpo5beginE:
	.zero		1
	.type		_ZN39_INTERNAL_a8cae67e_4_k_cu_c51c593d_44364cuda3std3__441_GLOBAL__N__a8cae67e_4_k_cu_c51c593d_44366ignoreE,@object
	.size		_ZN39_INTERNAL_a8cae67e_4_k_cu_c51c593d_44364cuda3std3__441_GLOBAL__N__a8cae67e_4_k_cu_c51c593d_44366ignoreE,(_ZN39_INTERNAL_a8cae67e_4_k_cu_c51c593d_44364cute7productE - _ZN39_INTERNAL_a8cae67e_4_k_cu_c51c593d_44364cuda3std3__441_GLOBAL__N__a8cae67e_4_k_cu_c51c593d_44366ignoreE)
_ZN39_INTERNAL_a8cae67e_4_k_cu_c51c593d_44364cuda3std3__441_GLOBAL__N__a8cae67e_4_k_cu_c51c593d_44366ignoreE:
	.zero		1
	.type		_ZN39_INTERNAL_a8cae67e_4_k_cu_c51c593d_44364cute7productE,@object
	.size		_ZN39_INTERNAL_a8cae67e_4_k_cu_c51c593d_44364cute7productE,(_ZN39_INTERNAL_a8cae67e_4_k_cu_c51c593d_44364cuda3std3__45__cpo3endE - _ZN39_INTERNAL_a8cae67e_4_k_cu_c51c593d_44364cute7productE)
_ZN39_INTERNAL_a8cae67e_4_k_cu_c51c593d_44364cute7productE:
	.zero		1
	.type		_ZN39_INTERNAL_a8cae67e_4_k_cu_c51c593d_44364cuda3std3__45__cpo3endE,@object
	.size		_ZN39_INTERNAL_a8cae67e_4_k_cu_c51c593d_44364cuda3std3__45__cpo3endE,(_ZN39_INTERNAL_a8cae67e_4_k_cu_c51c593d_44364cuda3std3__419piecewise_constructE - _ZN39_INTERNAL_a8cae67e_4_k_cu_c51c593d_44364cuda3std3__45__cpo3endE)
_ZN39_INTERNAL_a8cae67e_4_k_cu_c51c593d_44364cuda3std3__45__cpo3endE:
	.zero		1
	.type		_ZN39_INTERNAL_a8cae67e_4_k_cu_c51c593d_44364cuda3std3__419piecewise_constructE,@object
	.size		_ZN39_INTERNAL_a8cae67e_4_k_cu_c51c593d_44364cuda3std3__419piecewise_constructE,(_ZN39_INTERNAL_a8cae67e_4_k_cu_c51c593d_44364cuda3std3__45__cpo4cendE - _ZN39_INTERNAL_a8cae67e_4_k_cu_c51c593d_44364cuda3std3__419piecewise_constructE)
_ZN39_INTERNAL_a8cae67e_4_k_cu_c51c593d_44364cuda3std3__419piecewise_constructE:
	.zero		1
	.type		_ZN39_INTERNAL_a8cae67e_4_k_cu_c51c593d_44364cuda3std3__45__cpo4cendE,@object
	.size		_ZN39_INTERNAL_a8cae67e_4_k_cu_c51c593d_44364cuda3std3__45__cpo4cendE,(_ZN39_INTERNAL_a8cae67e_4_k_cu_c51c593d_44364cuda3std6ranges3__45__cpo4swapE - _ZN39_INTERNAL_a8cae67e_4_k_cu_c51c593d_44364cuda3std3__45__cpo4cendE)
_ZN39_INTERNAL_a8cae67e_4_k_cu_c51c593d_44364cuda3std3__45__cpo4cendE:
	.zero		1
	.type		_ZN39_INTERNAL_a8cae67e_4_k_cu_c51c593d_44364cuda3std6ranges3__45__cpo4swapE,@object
	.size		_ZN39_INTERNAL_a8cae67e_4_k_cu_c51c593d_44364cuda3std6ranges3__45__cpo4swapE,(.L_7 - _ZN39_INTERNAL_a8cae67e_4_k_cu_c51c593d_44364cuda3std6ranges3__45__cpo4swapE)
_ZN39_INTERNAL_a8cae67e_4_k_cu_c51c593d_44364cuda3std6ranges3__45__cpo4swapE:
	.zero		1
.L_7:


//--------------------- .nv.constant0._ZN7cutlass13device_kernelINS_4gemm6kernel13GemmUniversalIN4cute5tupleIJiiiiEEENS1_10collective13CollectiveMmaINS1_37MainloopSm90TmaGmmaWarpSpecializedFP8ILi3ENS5_IJNS4_1CILi1EEESB_SB_EEENS1_35KernelTmaWarpSpecializedCooperativeEEENS5_IJNSA_ILi128EEESF_NSA_ILi64EEEEEENS_12float_e5m2_tENS5_IJlSB_lEEESI_SJ_NS4_8TiledMMAINS4_8MMA_AtomIJNS4_4SM904GMMA31MMA_64x128x32_F32E5M2E5M2_SS_TNILNSN_7ScaleInE1ELSP_1EEEEEENS4_6LayoutINS5_IJNSA_ILi2EEESB_SB_EEENS5_IJSB_NSA_ILi0EEESV_EEEEENS5_IJNS4_10UnderscoreESY_SY_EEEEENS4_13SM90_TMA_LOADENS4_14ComposedLayoutINS4_7SwizzleILi2ELi4ELi3EEENS4_18smem_ptr_flag_bitsILi8EEENSS_INS5_IJNSA_ILi8EEESG_EEENS5_IJSG_SB_EEEEEEEvNS4_8identityES11_S1B_vS1C_EENS_8epilogue10collective6detail29Sm90TmaWarpSpecializedAdapterINS1F_15DefaultEpilogueISI_SJ_SJ_NS1E_6thread17LinearCombinationISI_Li1EffLNS1J_9ScaleType4KindE0ELNS_15FloatRoundStyleE2ESI_EENS1_15EpilogueDefaultEEEEEvvEEEEvNT_6ParamsE --------------------------
	.section	.nv.constant0._ZN7cutlass13device_kernelINS_4gemm6kernel13GemmUniversalIN4cute5tupleIJiiiiEEENS1_10collective13CollectiveMmaINS1_37MainloopSm90TmaGmmaWarpSpecializedFP8ILi3ENS5_IJNS4_1CILi1EEESB_SB_EEENS1_35KernelTmaWarpSpecializedCooperativeEEENS5_IJNSA_ILi128EEESF_NSA_ILi64EEEEEENS_12float_e5m2_tENS5_IJlSB_lEEESI_SJ_NS4_8TiledMMAINS4_8MMA_AtomIJNS4_4SM904GMMA31MMA_64x128x32_F32E5M2E5M2_SS_TNILNSN_7ScaleInE1ELSP_1EEEEEENS4_6LayoutINS5_IJNSA_ILi2EEESB_SB_EEENS5_IJSB_NSA_ILi0EEESV_EEEEENS5_IJNS4_10UnderscoreESY_SY_EEEEENS4_13SM90_TMA_LOADENS4_14ComposedLayoutINS4_7SwizzleILi2ELi4ELi3EEENS4_18smem_ptr_flag_bitsILi8EEENSS_INS5_IJNSA_ILi8EEESG_EEENS5_IJSG_SB_EEEEEEEvNS4_8identityES11_S1B_vS1C_EENS_8epilogue10collective6detail29Sm90TmaWarpSpecializedAdapterINS1F_15DefaultEpilogueISI_SJ_SJ_NS1E_6thread17LinearCombinationISI_Li1EffLNS1J_9ScaleType4KindE0ELNS_15FloatRoundStyleE2ESI_EENS1_15EpilogueDefaultEEEEEvvEEEEvNT_6ParamsE,"a",@progbits
	.sectionflags	@""
	.align	4
.nv.constant0._ZN7cutlass13device_kernelINS_4gemm6kernel13GemmUniversalIN4cute5tupleIJiiiiEEENS1_10collective13CollectiveMmaINS1_37MainloopSm90TmaGmmaWarpSpecializedFP8ILi3ENS5_IJNS4_1CILi1EEESB_SB_EEENS1_35KernelTmaWarpSpecializedCooperativeEEENS5_IJNSA_ILi128EEESF_NSA_ILi64EEEEEENS_12float_e5m2_tENS5_IJlSB_lEEESI_SJ_NS4_8TiledMMAINS4_8MMA_AtomIJNS4_4SM904GMMA31MMA_64x128x32_F32E5M2E5M2_SS_TNILNSN_7ScaleInE1ELSP_1EEEEEENS4_6LayoutINS5_IJNSA_ILi2EEESB_SB_EEENS5_IJSB_NSA_ILi0EEESV_EEEEENS5_IJNS4_10UnderscoreESY_SY_EEEEENS4_13SM90_TMA_LOADENS4_14ComposedLayoutINS4_7SwizzleILi2ELi4ELi3EEENS4_18smem_ptr_flag_bitsILi8EEENSS_INS5_IJNSA_ILi8EEESG_EEENS5_IJSG_SB_EEEEEEEvNS4_8identityES11_S1B_vS1C_EENS_8epilogue10collective6detail29Sm90TmaWarpSpecializedAdapterINS1F_15DefaultEpilogueISI_SJ_SJ_NS1E_6thread17LinearCombinationISI_Li1EffLNS1J_9ScaleType4KindE0ELNS_15FloatRoundStyleE2ESI_EENS1_15EpilogueDefaultEEEEEvvEEEEvNT_6ParamsE:
	.zero		1664


//--------------------- SYMBOLS --------------------------

	.type		.nv.reservedSmem.offset0,@object
	.size		.nv.reservedSmem.offset0,0x4
